// auto-generated by cutlass_sweep.gemm — config: {"arch": "sm_100", "cluster_m": 2, "cluster_n": 1, "dtype": "int8", "dtype_b": "int8", "layout": "nt", "stages": 0, "tile_k": 32, "tile_m": 64, "tile_n": 64}
#include "cutlass/cutlass.h"
#include "cutlass/gemm/collective/collective_builder.hpp"
#include "cutlass/gemm/device/gemm_universal_adapter.h"
#include "cutlass/gemm/kernel/gemm_universal.hpp"
#include "cutlass/epilogue/collective/collective_builder.hpp"

using ElemA = int8_t;
using ElemB = int8_t;
using ElemCD = int8_t;
using Acc  = int32_t;
using TileShape    = cute::Shape<cute::_64, cute::_64, cute::_32>;
using ClusterShape = cute::Shape<cute::_2, cute::_1, cute::_1>;

using CollectiveEpilogue = typename cutlass::epilogue::collective::CollectiveBuilder<
    cutlass::arch::Sm100, cutlass::arch::OpClassTensorOp,
    TileShape, ClusterShape,
    cutlass::epilogue::collective::EpilogueTileAuto,
    Acc, Acc,
    ElemCD, cutlass::layout::RowMajor, 128 / cutlass::sizeof_bits<ElemCD>::value,
    ElemCD, cutlass::layout::RowMajor, 128 / cutlass::sizeof_bits<ElemCD>::value,
    cutlass::epilogue::collective::EpilogueScheduleAuto
  >::CollectiveOp;

using CollectiveMainloop = typename cutlass::gemm::collective::CollectiveBuilder<
    cutlass::arch::Sm100, cutlass::arch::OpClassTensorOp,
    ElemA, cutlass::layout::RowMajor, 128 / cutlass::sizeof_bits<ElemA>::value,
    ElemB, cutlass::layout::ColumnMajor, 128 / cutlass::sizeof_bits<ElemB>::value,
    Acc,
    TileShape, ClusterShape,
    cutlass::gemm::collective::StageCountAutoCarveout<static_cast<int>(sizeof(typename CollectiveEpilogue::SharedStorage))>,
    cutlass::gemm::collective::KernelScheduleAuto
  >::CollectiveOp;

using GemmKernel = cutlass::gemm::kernel::GemmUniversal<
    cute::Shape<int,int,int,int>,
    CollectiveMainloop,
    CollectiveEpilogue
>;
using Gemm = cutlass::gemm::device::GemmUniversalAdapter<GemmKernel>;

// Force the device kernel symbol into the cubin without needing a host main.
auto* _anchor = &cutlass::device_kernel<GemmKernel>;


// ===== COMPILED SASS (sm_100a) =====

	.target	sm_100a

	.elftype	@"ET_EXEC"


//--------------------- .note.nv.tkinfo           --------------------------
	.section	.note.nv.tkinfo,"",@"SHT_NOTE"
	.sectionflags	@"SHF_NOTE_NV_TKINFO"
	.tkinfo
        /*0018*/ 	.word	0x00000002
        /*0030*/ 	.string	""
        /*0030*/ 	.string	"ptxas"
        /*0030*/ 	.string	"Cuda compilation tools, release 13.0, V13.0.88"
        /*0030*/ 	.string	"Build cuda_13.0.r13.0/compiler.36424714_0"
        /*0030*/ 	.string	"-arch sm_100a -m 64 "



//--------------------- .note.nv.cuinfo           --------------------------
	.section	.note.nv.cuinfo,"",@"SHT_NOTE"
	.sectionflags	@"SHF_NOTE_NV_CUINFO"
        /*0018*/ 	.short	0x0002
        /*001a*/ 	.short	0x0064
        /*001c*/ 	.short	0x0082
	.zero		2


//--------------------- .nv.info                  --------------------------
	.section	.nv.info,"",@"SHT_CUDA_INFO"
	.align	4


	//----- nvinfo : EIATTR_REGCOUNT
	.align		4
        /*0000*/ 	.byte	0x04, 0x2f
        /*0002*/ 	.short	(.L_19 - .L_18)
	.align		4
.L_18:
        /*0004*/ 	.word	index@(_ZN7cutlass13device_kernelINS_4gemm6kernel13GemmUniversalIN4cute5tupleIJiiiiEEENS1_10collective13CollectiveMmaINS1_35MainloopSm100TmaUmmaWarpSpecializedILi54ELi2ELi4ENS5_IJNS4_1CILi2EEENSA_ILi1EEESC_EEEEENS5_IJNSA_ILi64EEESF_NSA_ILi32EEEEEEaNS5_IJlSC_lEEEaSI_NS4_8TiledMMAINS4_8MMA_AtomIJNS4_15SM100_MMA_S8_SSIaaiLi64ELi64ELNS4_4UMMA5MajorE0ELSN_0ELNSM_8SaturateE0EEEEEENS4_6LayoutINS5_IJSC_SC_SC_EEENS5_IJNSA_ILi0EEEST_ST_EEEEENS5_IJNS4_10UnderscoreESW_SW_EEEEENS4_13SM90_TMA_LOADENS4_14ComposedLayoutINS4_7SwizzleILi1ELi4ELi3EEENS4_18smem_ptr_flag_bitsILi8EEENSR_INS5_IJNSA_ILi8EEESG_EEENS5_IJSG_SC_EEEEEEEvNS4_8identityENS4_23SM90_TMA_LOAD_MULTICASTES19_vS1A_EENS_8epilogue10collective18CollectiveEpilogueINS1D_23Sm100TmaWarpSpecializedILi1ELi1ELi32ELb0ELb0EEEJSH_NS5_IJNSR_ISF_SC_EES1I_EEEaSI_aSI_NS1D_6fusion15FusionCallbacksIS1H_NS1K_17LinearCombinationIaiaiLNS_15FloatRoundStyleE2EEESH_S1J_JEEENS4_5SM1004TMEM4LOAD26SM100_TMEM_LOAD_16dp32b32xESZ_NS10_INS11_ILi2ELi4ELi3EEES14_NSR_INS5_IJS15_SF_EEENS5_IJSF_SC_EEEEEEENS4_39AutoVectorizingCopyWithAssumedAlignmentILi128EEENS4_14SM90_TMA_STOREES1Y_S20_S20_EEEvvEEEEvNT_6ParamsE)
        /*0008*/ 	.word	0x00000059


	//----- nvinfo : EIATTR_FRAME_SIZE
	.align		4
.L_19:
        /*000c*/ 	.byte	0x04, 0x11
        /*000e*/ 	.short	(.L_21 - .L_20)
	.align		4
.L_20:
        /*0010*/ 	.word	index@($__internal_2_$__cuda_sm10x_tcgen05_guardrail_trap_unallocated_columns_being_dealloced)
        /*0014*/ 	.word	0x00000000


	//----- nvinfo : EIATTR_FRAME_SIZE
	.align		4
.L_21:
        /*0018*/ 	.byte	0x04, 0x11
        /*001a*/ 	.short	(.L_23 - .L_22)
	.align		4
.L_22:
        /*001c*/ 	.word	index@($__internal_1_$__cuda_sm10x_tcgen05_guardrail_trap_phase_invalid_during_alloc)
        /*0020*/ 	.word	0x00000000


	//----- nvinfo : EIATTR_FRAME_SIZE
	.align		4
.L_23:
        /*0024*/ 	.byte	0x04, 0x11
        /*0026*/ 	.short	(.L_25 - .L_24)
	.align		4
.L_24:
        /*0028*/ 	.word	index@($__internal_0_$__cuda_sm10x_tcgen05_guardrail_trap_col_being_dealloced_not_returned_by_alloc)
        /*002c*/ 	.word	0x00000000


	//----- nvinfo : EIATTR_FRAME_SIZE
	.align		4
.L_25:
        /*0030*/ 	.byte	0x04, 0x11
        /*0032*/ 	.short	(.L_27 - .L_26)
	.align		4
.L_26:
        /*0034*/ 	.word	index@(_ZN7cutlass13device_kernelINS_4gemm6kernel13GemmUniversalIN4cute5tupleIJiiiiEEENS1_10collective13CollectiveMmaINS1_35MainloopSm100TmaUmmaWarpSpecializedILi54ELi2ELi4ENS5_IJNS4_1CILi2EEENSA_ILi1EEESC_EEEEENS5_IJNSA_ILi64EEESF_NSA_ILi32EEEEEEaNS5_IJlSC_lEEEaSI_NS4_8TiledMMAINS4_8MMA_AtomIJNS4_15SM100_MMA_S8_SSIaaiLi64ELi64ELNS4_4UMMA5MajorE0ELSN_0ELNSM_8SaturateE0EEEEEENS4_6LayoutINS5_IJSC_SC_SC_EEENS5_IJNSA_ILi0EEEST_ST_EEEEENS5_IJNS4_10UnderscoreESW_SW_EEEEENS4_13SM90_TMA_LOADENS4_14ComposedLayoutINS4_7SwizzleILi1ELi4ELi3EEENS4_18smem_ptr_flag_bitsILi8EEENSR_INS5_IJNSA_ILi8EEESG_EEENS5_IJSG_SC_EEEEEEEvNS4_8identityENS4_23SM90_TMA_LOAD_MULTICASTES19_vS1A_EENS_8epilogue10collective18CollectiveEpilogueINS1D_23Sm100TmaWarpSpecializedILi1ELi1ELi32ELb0ELb0EEEJSH_NS5_IJNSR_ISF_SC_EES1I_EEEaSI_aSI_NS1D_6fusion15FusionCallbacksIS1H_NS1K_17LinearCombinationIaiaiLNS_15FloatRoundStyleE2EEESH_S1J_JEEENS4_5SM1004TMEM4LOAD26SM100_TMEM_LOAD_16dp32b32xESZ_NS10_INS11_ILi2ELi4ELi3EEES14_NSR_INS5_IJS15_SF_EEENS5_IJSF_SC_EEEEEEENS4_39AutoVectorizingCopyWithAssumedAlignmentILi128EEENS4_14SM90_TMA_STOREES1Y_S20_S20_EEEvvEEEEvNT_6ParamsE)
        /*0038*/ 	.word	0x00000000


	//----- nvinfo : EIATTR_MIN_STACK_SIZE
	.align		4
.L_27:
        /*003c*/ 	.byte	0x04, 0x12
        /*003e*/ 	.short	(.L_29 - .L_28)
	.align		4
.L_28:
        /*0040*/ 	.word	index@(_ZN7cutlass13device_kernelINS_4gemm6kernel13GemmUniversalIN4cute5tupleIJiiiiEEENS1_10collective13CollectiveMmaINS1_35MainloopSm100TmaUmmaWarpSpecializedILi54ELi2ELi4ENS5_IJNS4_1CILi2EEENSA_ILi1EEESC_EEEEENS5_IJNSA_ILi64EEESF_NSA_ILi32EEEEEEaNS5_IJlSC_lEEEaSI_NS4_8TiledMMAINS4_8MMA_AtomIJNS4_15SM100_MMA_S8_SSIaaiLi64ELi64ELNS4_4UMMA5MajorE0ELSN_0ELNSM_8SaturateE0EEEEEENS4_6LayoutINS5_IJSC_SC_SC_EEENS5_IJNSA_ILi0EEEST_ST_EEEEENS5_IJNS4_10UnderscoreESW_SW_EEEEENS4_13SM90_TMA_LOADENS4_14ComposedLayoutINS4_7SwizzleILi1ELi4ELi3EEENS4_18smem_ptr_flag_bitsILi8EEENSR_INS5_IJNSA_ILi8EEESG_EEENS5_IJSG_SC_EEEEEEEvNS4_8identityENS4_23SM90_TMA_LOAD_MULTICASTES19_vS1A_EENS_8epilogue10collective18CollectiveEpilogueINS1D_23Sm100TmaWarpSpecializedILi1ELi1ELi32ELb0ELb0EEEJSH_NS5_IJNSR_ISF_SC_EES1I_EEEaSI_aSI_NS1D_6fusion15FusionCallbacksIS1H_NS1K_17LinearCombinationIaiaiLNS_15FloatRoundStyleE2EEESH_S1J_JEEENS4_5SM1004TMEM4LOAD26SM100_TMEM_LOAD_16dp32b32xESZ_NS10_INS11_ILi2ELi4ELi3EEES14_NSR_INS5_IJS15_SF_EEENS5_IJSF_SC_EEEEEEENS4_39AutoVectorizingCopyWithAssumedAlignmentILi128EEENS4_14SM90_TMA_STOREES1Y_S20_S20_EEEvvEEEEvNT_6ParamsE)
        /*0044*/ 	.word	0x00000000
.L_29:


//--------------------- .nv.compat                --------------------------
	.section	.nv.compat,"",@"SHT_CUDA_COMPAT_INFO"
	.align	4
        /*0000*/ 	.byte	0x02, 0x09, 0x01, 0x00, 0x02, 0x02, 0x03, 0x00, 0x02, 0x05, 0x06, 0x00, 0x03, 0x07, 0x01, 0x01
        /*0010*/ 	.byte	0x02, 0x03, 0x01, 0x00, 0x02, 0x06, 0x01, 0x00, 0x04, 0x0b, 0x08, 0x00, 0x01, 0x00, 0x00, 0x00
        /*0020*/ 	.byte	0x00, 0x00, 0x00, 0x00


//--------------------- .nv.info._ZN7cutlass13device_kernelINS_4gemm6kernel13GemmUniversalIN4cute5tupleIJiiiiEEENS1_10collective13CollectiveMmaINS1_35MainloopSm100TmaUmmaWarpSpecializedILi54ELi2ELi4ENS5_IJNS4_1CILi2EEENSA_ILi1EEESC_EEEEENS5_IJNSA_ILi64EEESF_NSA_ILi32EEEEEEaNS5_IJlSC_lEEEaSI_NS4_8TiledMMAINS4_8MMA_AtomIJNS4_15SM100_MMA_S8_SSIaaiLi64ELi64ELNS4_4UMMA5MajorE0ELSN_0ELNSM_8SaturateE0EEEEEENS4_6LayoutINS5_IJSC_SC_SC_EEENS5_IJNSA_ILi0EEEST_ST_EEEEENS5_IJNS4_10UnderscoreESW_SW_EEEEENS4_13SM90_TMA_LOADENS4_14ComposedLayoutINS4_7SwizzleILi1ELi4ELi3EEENS4_18smem_ptr_flag_bitsILi8EEENSR_INS5_IJNSA_ILi8EEESG_EEENS5_IJSG_SC_EEEEEEEvNS4_8identityENS4_23SM90_TMA_LOAD_MULTICASTES19_vS1A_EENS_8epilogue10collective18CollectiveEpilogueINS1D_23Sm100TmaWarpSpecializedILi1ELi1ELi32ELb0ELb0EEEJSH_NS5_IJNSR_ISF_SC_EES1I_EEEaSI_aSI_NS1D_6fusion15FusionCallbacksIS1H_NS1K_17LinearCombinationIaiaiLNS_15FloatRoundStyleE2EEESH_S1J_JEEENS4_5SM1004TMEM4LOAD26SM100_TMEM_LOAD_16dp32b32xESZ_NS10_INS11_ILi2ELi4ELi3EEES14_NSR_INS5_IJS15_SF_EEENS5_IJSF_SC_EEEEEEENS4_39AutoVectorizingCopyWithAssumedAlignmentILi128EEENS4_14SM90_TMA_STOREES1Y_S20_S20_EEEvvEEEEvNT_6ParamsE --------------------------
	.section	.nv.info._ZN7cutlass13device_kernelINS_4gemm6kernel13GemmUniversalIN4cute5tupleIJiiiiEEENS1_10collective13CollectiveMmaINS1_35MainloopSm100TmaUmmaWarpSpecializedILi54ELi2ELi4ENS5_IJNS4_1CILi2EEENSA_ILi1EEESC_EEEEENS5_IJNSA_ILi64EEESF_NSA_ILi32EEEEEEaNS5_IJlSC_lEEEaSI_NS4_8TiledMMAINS4_8MMA_AtomIJNS4_15SM100_MMA_S8_SSIaaiLi64ELi64ELNS4_4UMMA5MajorE0ELSN_0ELNSM_8SaturateE0EEEEEENS4_6LayoutINS5_IJSC_SC_SC_EEENS5_IJNSA_ILi0EEEST_ST_EEEEENS5_IJNS4_10UnderscoreESW_SW_EEEEENS4_13SM90_TMA_LOADENS4_14ComposedLayoutINS4_7SwizzleILi1ELi4ELi3EEENS4_18smem_ptr_flag_bitsILi8EEENSR_INS5_IJNSA_ILi8EEESG_EEENS5_IJSG_SC_EEEEEEEvNS4_8identityENS4_23SM90_TMA_LOAD_MULTICASTES19_vS1A_EENS_8epilogue10collective18CollectiveEpilogueINS1D_23Sm100TmaWarpSpecializedILi1ELi1ELi32ELb0ELb0EEEJSH_NS5_IJNSR_ISF_SC_EES1I_EEEaSI_aSI_NS1D_6fusion15FusionCallbacksIS1H_NS1K_17LinearCombinationIaiaiLNS_15FloatRoundStyleE2EEESH_S1J_JEEENS4_5SM1004TMEM4LOAD26SM100_TMEM_LOAD_16dp32b32xESZ_NS10_INS11_ILi2ELi4ELi3EEES14_NSR_INS5_IJS15_SF_EEENS5_IJSF_SC_EEEEEEENS4_39AutoVectorizingCopyWithAssumedAlignmentILi128EEENS4_14SM90_TMA_STOREES1Y_S20_S20_EEEvvEEEEvNT_6ParamsE,"",@"SHT_CUDA_INFO"
	.sectionflags	@""
	.align	4


	//----- nvinfo : EIATTR_CUDA_API_VERSION
	.align		4
        /*0000*/ 	.byte	0x04, 0x37
        /*0002*/ 	.short	(.L_31 - .L_30)
.L_30:
        /*0004*/ 	.word	0x00000082


	//----- nvinfo : EIATTR_KPARAM_INFO
	.align		4
.L_31:
        /*0008*/ 	.byte	0x04, 0x17
        /*000a*/ 	.short	(.L_33 - .L_32)
.L_32:
        /*000c*/ 	.word	0x00000000
        /*0010*/ 	.short	0x0000
        /*0012*/ 	.short	0x0000
        /*0014*/ 	.byte	0x00, 0xf0, 0x01, 0x20


	//----- nvinfo : EIATTR_AT_ENTRY_FRAGMENTS
	.align		4
.L_33:
        /*0018*/ 	.byte	0x04, 0x4f
        /*001a*/ 	.short	(.L_35 - .L_34)


	//   ....[0]....
.L_34:
        /*001c*/ 	.word	0x00000006


	//----- nvinfo : EIATTR_RESERVED_SMEM_USED
	.align		4
.L_35:
        /*0020*/ 	.byte	0x01, 0x41
	.zero		2


	//----- nvinfo : EIATTR_SPARSE_MMA_MASK
	.align		4
        /*0024*/ 	.byte	0x03, 0x50
        /*0026*/ 	.short	0x0000


	//----- nvinfo : EIATTR_TCGEN05_1CTA_USED
	.align		4
        /*0028*/ 	.byte	0x01, 0x51
	.zero		2


	//----- nvinfo : EIATTR_MAXREG_COUNT
	.align		4
        /*002c*/ 	.byte	0x03, 0x1b
        /*002e*/ 	.short	0x00ff


	//----- nvinfo : EIATTR_NUM_BARRIERS
	.align		4
        /*0030*/ 	.byte	0x02, 0x4c
        /*0032*/ 	.byte	0x07
	.zero		1


	//----- nvinfo : EIATTR_EXTERNS
	.align		4
        /*0034*/ 	.byte	0x04, 0x0f
        /*0036*/ 	.short	(.L_37 - .L_36)


	//   ....[0]....
	.align		4
.L_36:
        /*0038*/ 	.word	index@(__assertfail)


	//----- nvinfo : EIATTR_MERCURY_ISA_VERSION
	.align		4
.L_37:
        /*003c*/ 	.byte	0x03, 0x5f
        /*003e*/ 	.short	0x0101


	//----- nvinfo : EIATTR_INT_WARP_WIDE_INSTR_OFFSETS
	.align		4
        /*0040*/ 	.byte	0x04, 0x31
        /*0042*/ 	.short	(.L_39 - .L_38)


	//   ....[0]....
.L_38:
        /*0044*/ 	.word	0x00005d30


	//   ....[1]....
        /*0048*/ 	.word	0x00005d60


	//   ....[2]....
        /*004c*/ 	.word	0x00005d80


	//   ....[3]....
        /*0050*/ 	.word	0x00006960


	//   ....[4]....
        /*0054*/ 	.word	0x00006a10


	//----- nvinfo : EIATTR_COOP_GROUP_MASK_REGIDS
	.align		4
.L_39:
        /*0058*/ 	.byte	0x04, 0x29
        /*005a*/ 	.short	(.L_41 - .L_40)


	//   ....[0]....
.L_40:
        /*005c*/ 	.word	0xffffffff


	//   ....[1]....
        /*0060*/ 	.word	0xffffffff


	//   ....[2]....
        /*0064*/ 	.word	0xffffffff


	//   ....[3]....
        /*0068*/ 	.word	0xffffffff


	//   ....[4]....
        /*006c*/ 	.word	0xffffffff


	//   ....[5]....
        /*0070*/ 	.word	0xffffffff


	//   ....[6]....
        /*0074*/ 	.word	0xffffffff


	//   ....[7]....
        /*0078*/ 	.word	0xffffffff


	//   ....[8]....
        /*007c*/ 	.word	0xffffffff


	//   ....[9]....
        /*0080*/ 	.word	0xffffffff


	//   ....[10]....
        /*0084*/ 	.word	0xffffffff


	//   ....[11]....
        /*0088*/ 	.word	0xffffffff


	//   ....[12]....
        /*008c*/ 	.word	0xffffffff


	//   ....[13]....
        /*0090*/ 	.word	0xffffffff


	//----- nvinfo : EIATTR_COOP_GROUP_INSTR_OFFSETS
	.align		4
.L_41:
        /*0094*/ 	.byte	0x04, 0x28
        /*0096*/ 	.short	(.L_43 - .L_42)


	//   ....[0]....
.L_42:
        /*0098*/ 	.word	0x00000080


	//   ....[1]....
        /*009c*/ 	.word	0x000004e0


	//   ....[2]....
        /*00a0*/ 	.word	0x00000ce0


	//   ....[3]....
        /*00a4*/ 	.word	0x00000e20


	//   ....[4]....
        /*00a8*/ 	.word	0x00000f20


	//   ....[5]....
        /*00ac*/ 	.word	0x00001090


	//   ....[6]....
        /*00b0*/ 	.word	0x00001230


	//   ....[7]....
        /*00b4*/ 	.word	0x000013f0


	//   ....[8]....
        /*00b8*/ 	.word	0x000025b0


	//   ....[9]....
        /*00bc*/ 	.word	0x00005070


	//   ....[10]....
        /*00c0*/ 	.word	0x00005280


	//   ....[11]....
        /*00c4*/ 	.word	0x000052b0


	//   ....[12]....
        /*00c8*/ 	.word	0x00005c10


	//   ....[13]....
        /*00cc*/ 	.word	0x00005e40


	//----- nvinfo : EIATTR_VRC_CTA_INIT_COUNT
	.align		4
.L_43:
        /*00d0*/ 	.byte	0x02, 0x4a
        /*00d2*/ 	.byte	0x80
	.zero		1


	//----- nvinfo : EIATTR_SYSCALL_OFFSETS
	.align		4
        /*00d4*/ 	.byte	0x04, 0x46
        /*00d6*/ 	.short	(.L_45 - .L_44)


	//   ....[0]....
.L_44:
        /*00d8*/ 	.word	0x00007570


	//   ....[1]....
        /*00dc*/ 	.word	0x000076b0


	//   ....[2]....
        /*00e0*/ 	.word	0x00007e30


	//----- nvinfo : EIATTR_MBARRIER_INSTR_OFFSETS
	.align		4
.L_45:
        /*00e4*/ 	.byte	0x04, 0x39
        /*00e6*/ 	.short	(.L_47 - .L_46)


	//   ....[0]....
.L_46:
        /*00e8*/ 	.word	0x00000600
        /*00ec*/ 	.word	0x000000ff
        /*00f0*/ 	.word	0x00000000
        /*00f4*/ 	.short	0x0100
        /*00f6*/ 	.byte	0x04
	.zero		1


	//   ....[1]....
        /*00f8*/ 	.word	0x00000610
        /*00fc*/ 	.word	0x000000ff
        /*0100*/ 	.word	0x000001b0
        /*0104*/ 	.short	0x0100
        /*0106*/ 	.byte	0x04
	.zero		1


	//   ....[2]....
        /*0108*/ 	.word	0x00000620
        /*010c*/ 	.word	0x000000ff
        /*0110*/ 	.word	0x00000008
        /*0114*/ 	.short	0x0100
        /*0116*/ 	.byte	0x04
	.zero		1


	//   ....[3]....
        /*0118*/ 	.word	0x00000630
        /*011c*/ 	.word	0x000000ff
        /*0120*/ 	.word	0x000001b8
        /*0124*/ 	.short	0x0100
        /*0126*/ 	.byte	0x04
	.zero		1


	//   ....[4]....
        /*0128*/ 	.word	0x00000640
        /*012c*/ 	.word	0x000000ff
        /*0130*/ 	.word	0x00000010
        /*0134*/ 	.short	0x0100
        /*0136*/ 	.byte	0x04
	.zero		1


	//   ....[5]....
        /*0138*/ 	.word	0x00000650
        /*013c*/ 	.word	0x000000ff
        /*0140*/ 	.word	0x000001c0
        /*0144*/ 	.short	0x0100
        /*0146*/ 	.byte	0x04
	.zero		1


	//   ....[6]....
        /*0148*/ 	.word	0x00000660
        /*014c*/ 	.word	0x000000ff
        /*0150*/ 	.word	0x00000018
        /*0154*/ 	.short	0x0100
        /*0156*/ 	.byte	0x04
	.zero		1


	//   ....[7]....
        /*0158*/ 	.word	0x00000670
        /*015c*/ 	.word	0x000000ff
        /*0160*/ 	.word	0x000001c8
        /*0164*/ 	.short	0x0100
        /*0166*/ 	.byte	0x04
	.zero		1


	//   ....[8]....
        /*0168*/ 	.word	0x00000680
        /*016c*/ 	.word	0x000000ff
        /*0170*/ 	.word	0x00000020
        /*0174*/ 	.short	0x0100
        /*0176*/ 	.byte	0x04
	.zero		1


	//   ....[9]....
        /*0178*/ 	.word	0x00000690
        /*017c*/ 	.word	0x000000ff
        /*0180*/ 	.word	0x000001d0
        /*0184*/ 	.short	0x0100
        /*0186*/ 	.byte	0x04
	.zero		1


	//   ....[10]....
        /*0188*/ 	.word	0x000006a0
        /*018c*/ 	.word	0x000000ff
        /*0190*/ 	.word	0x00000028
        /*0194*/ 	.short	0x0100
        /*0196*/ 	.byte	0x04
	.zero		1


	//   ....[11]....
        /*0198*/ 	.word	0x000006b0
        /*019c*/ 	.word	0x000000ff
        /*01a0*/ 	.word	0x000001d8
        /*01a4*/ 	.short	0x0100
        /*01a6*/ 	.byte	0x04
	.zero		1


	//   ....[12]....
        /*01a8*/ 	.word	0x000006c0
        /*01ac*/ 	.word	0x000000ff
        /*01b0*/ 	.word	0x00000030
        /*01b4*/ 	.short	0x0100
        /*01b6*/ 	.byte	0x04
	.zero		1


	//   ....[13]....
        /*01b8*/ 	.word	0x000006d0
        /*01bc*/ 	.word	0x000000ff
        /*01c0*/ 	.word	0x000001e0
        /*01c4*/ 	.short	0x0100
        /*01c6*/ 	.byte	0x04
	.zero		1


	//   ....[14]....
        /*01c8*/ 	.word	0x000006e0
        /*01cc*/ 	.word	0x000000ff
        /*01d0*/ 	.word	0x00000038
        /*01d4*/ 	.short	0x0100
        /*01d6*/ 	.byte	0x04
	.zero		1


	//   ....[15]....
        /*01d8*/ 	.word	0x000006f0
        /*01dc*/ 	.word	0x000000ff
        /*01e0*/ 	.word	0x000001e8
        /*01e4*/ 	.short	0x0100
        /*01e6*/ 	.byte	0x04
	.zero		1


	//   ....[16]....
        /*01e8*/ 	.word	0x00000700
        /*01ec*/ 	.word	0x000000ff
        /*01f0*/ 	.word	0x00000040
        /*01f4*/ 	.short	0x0100
        /*01f6*/ 	.byte	0x04
	.zero		1


	//   ....[17]....
        /*01f8*/ 	.word	0x00000710
        /*01fc*/ 	.word	0x000000ff
        /*0200*/ 	.word	0x000001f0
        /*0204*/ 	.short	0x0100
        /*0206*/ 	.byte	0x04
	.zero		1


	//   ....[18]....
        /*0208*/ 	.word	0x00000720
        /*020c*/ 	.word	0x000000ff
        /*0210*/ 	.word	0x00000048
        /*0214*/ 	.short	0x0100
        /*0216*/ 	.byte	0x04
	.zero		1


	//   ....[19]....
        /*0218*/ 	.word	0x00000730
        /*021c*/ 	.word	0x000000ff
        /*0220*/ 	.word	0x000001f8
        /*0224*/ 	.short	0x0100
        /*0226*/ 	.byte	0x04
	.zero		1


	//   ....[20]....
        /*0228*/ 	.word	0x00000740
        /*022c*/ 	.word	0x000000ff
        /*0230*/ 	.word	0x00000050
        /*0234*/ 	.short	0x0100
        /*0236*/ 	.byte	0x04
	.zero		1


	//   ....[21]....
        /*0238*/ 	.word	0x00000750
        /*023c*/ 	.word	0x000000ff
        /*0240*/ 	.word	0x00000200
        /*0244*/ 	.short	0x0100
        /*0246*/ 	.byte	0x04
	.zero		1


	//   ....[22]....
        /*0248*/ 	.word	0x00000760
        /*024c*/ 	.word	0x000000ff
        /*0250*/ 	.word	0x00000058
        /*0254*/ 	.short	0x0100
        /*0256*/ 	.byte	0x04
	.zero		1


	//   ....[23]....
        /*0258*/ 	.word	0x00000770
        /*025c*/ 	.word	0x000000ff
        /*0260*/ 	.word	0x00000208
        /*0264*/ 	.short	0x0100
        /*0266*/ 	.byte	0x04
	.zero		1


	//   ....[24]....
        /*0268*/ 	.word	0x00000780
        /*026c*/ 	.word	0x000000ff
        /*0270*/ 	.word	0x00000060
        /*0274*/ 	.short	0x0100
        /*0276*/ 	.byte	0x04
	.zero		1


	//   ....[25]....
        /*0278*/ 	.word	0x00000790
        /*027c*/ 	.word	0x000000ff
        /*0280*/ 	.word	0x00000210
        /*0284*/ 	.short	0x0100
        /*0286*/ 	.byte	0x04
	.zero		1


	//   ....[26]....
        /*0288*/ 	.word	0x000007a0
        /*028c*/ 	.word	0x000000ff
        /*0290*/ 	.word	0x00000068
        /*0294*/ 	.short	0x0100
        /*0296*/ 	.byte	0x04
	.zero		1


	//   ....[27]....
        /*0298*/ 	.word	0x000007b0
        /*029c*/ 	.word	0x000000ff
        /*02a0*/ 	.word	0x00000218
        /*02a4*/ 	.short	0x0100
        /*02a6*/ 	.byte	0x04
	.zero		1


	//   ....[28]....
        /*02a8*/ 	.word	0x000007c0
        /*02ac*/ 	.word	0x000000ff
        /*02b0*/ 	.word	0x00000070
        /*02b4*/ 	.short	0x0100
        /*02b6*/ 	.byte	0x04
	.zero		1


	//   ....[29]....
        /*02b8*/ 	.word	0x000007d0
        /*02bc*/ 	.word	0x000000ff
        /*02c0*/ 	.word	0x00000220
        /*02c4*/ 	.short	0x0100
        /*02c6*/ 	.byte	0x04
	.zero		1


	//   ....[30]....
        /*02c8*/ 	.word	0x000007e0
        /*02cc*/ 	.word	0x000000ff
        /*02d0*/ 	.word	0x00000078
        /*02d4*/ 	.short	0x0100
        /*02d6*/ 	.byte	0x04
	.zero		1


	//   ....[31]....
        /*02d8*/ 	.word	0x000007f0
        /*02dc*/ 	.word	0x000000ff
        /*02e0*/ 	.word	0x00000228
        /*02e4*/ 	.short	0x0100
        /*02e6*/ 	.byte	0x04
	.zero		1


	//   ....[32]....
        /*02e8*/ 	.word	0x00000800
        /*02ec*/ 	.word	0x000000ff
        /*02f0*/ 	.word	0x00000080
        /*02f4*/ 	.short	0x0100
        /*02f6*/ 	.byte	0x04
	.zero		1


	//   ....[33]....
        /*02f8*/ 	.word	0x00000810
        /*02fc*/ 	.word	0x000000ff
        /*0300*/ 	.word	0x00000230
        /*0304*/ 	.short	0x0100
        /*0306*/ 	.byte	0x04
	.zero		1


	//   ....[34]....
        /*0308*/ 	.word	0x00000820
        /*030c*/ 	.word	0x000000ff
        /*0310*/ 	.word	0x00000088
        /*0314*/ 	.short	0x0100
        /*0316*/ 	.byte	0x04
	.zero		1


	//   ....[35]....
        /*0318*/ 	.word	0x00000830
        /*031c*/ 	.word	0x000000ff
        /*0320*/ 	.word	0x00000238
        /*0324*/ 	.short	0x0100
        /*0326*/ 	.byte	0x04
	.zero		1


	//   ....[36]....
        /*0328*/ 	.word	0x00000840
        /*032c*/ 	.word	0x000000ff
        /*0330*/ 	.word	0x00000090
        /*0334*/ 	.short	0x0100
        /*0336*/ 	.byte	0x04
	.zero		1


	//   ....[37]....
        /*0338*/ 	.word	0x00000850
        /*033c*/ 	.word	0x000000ff
        /*0340*/ 	.word	0x00000240
        /*0344*/ 	.short	0x0100
        /*0346*/ 	.byte	0x04
	.zero		1


	//   ....[38]....
        /*0348*/ 	.word	0x00000860
        /*034c*/ 	.word	0x000000ff
        /*0350*/ 	.word	0x00000098
        /*0354*/ 	.short	0x0100
        /*0356*/ 	.byte	0x04
	.zero		1


	//   ....[39]....
        /*0358*/ 	.word	0x00000870
        /*035c*/ 	.word	0x000000ff
        /*0360*/ 	.word	0x00000248
        /*0364*/ 	.short	0x0100
        /*0366*/ 	.byte	0x04
	.zero		1


	//   ....[40]....
        /*0368*/ 	.word	0x00000880
        /*036c*/ 	.word	0x000000ff
        /*0370*/ 	.word	0x000000a0
        /*0374*/ 	.short	0x0100
        /*0376*/ 	.byte	0x04
	.zero		1


	//   ....[41]....
        /*0378*/ 	.word	0x00000890
        /*037c*/ 	.word	0x000000ff
        /*0380*/ 	.word	0x00000250
        /*0384*/ 	.short	0x0100
        /*0386*/ 	.byte	0x04
	.zero		1


	//   ....[42]....
        /*0388*/ 	.word	0x000008a0
        /*038c*/ 	.word	0x000000ff
        /*0390*/ 	.word	0x000000a8
        /*0394*/ 	.short	0x0100
        /*0396*/ 	.byte	0x04
	.zero		1


	//   ....[43]....
        /*0398*/ 	.word	0x000008b0
        /*039c*/ 	.word	0x000000ff
        /*03a0*/ 	.word	0x00000258
        /*03a4*/ 	.short	0x0100
        /*03a6*/ 	.byte	0x04
	.zero		1


	//   ....[44]....
        /*03a8*/ 	.word	0x000008c0
        /*03ac*/ 	.word	0x000000ff
        /*03b0*/ 	.word	0x000000b0
        /*03b4*/ 	.short	0x0100
        /*03b6*/ 	.byte	0x04
	.zero		1


	//   ....[45]....
        /*03b8*/ 	.word	0x000008d0
        /*03bc*/ 	.word	0x000000ff
        /*03c0*/ 	.word	0x00000260
        /*03c4*/ 	.short	0x0100
        /*03c6*/ 	.byte	0x04
	.zero		1


	//   ....[46]....
        /*03c8*/ 	.word	0x000008e0
        /*03cc*/ 	.word	0x000000ff
        /*03d0*/ 	.word	0x000000b8
        /*03d4*/ 	.short	0x0100
        /*03d6*/ 	.byte	0x04
	.zero		1


	//   ....[47]....
        /*03d8*/ 	.word	0x000008f0
        /*03dc*/ 	.word	0x000000ff
        /*03e0*/ 	.word	0x00000268
        /*03e4*/ 	.short	0x0100
        /*03e6*/ 	.byte	0x04
	.zero		1


	//   ....[48]....
        /*03e8*/ 	.word	0x00000900
        /*03ec*/ 	.word	0x000000ff
        /*03f0*/ 	.word	0x000000c0
        /*03f4*/ 	.short	0x0100
        /*03f6*/ 	.byte	0x04
	.zero		1


	//   ....[49]....
        /*03f8*/ 	.word	0x00000910
        /*03fc*/ 	.word	0x000000ff
        /*0400*/ 	.word	0x00000270
        /*0404*/ 	.short	0x0100
        /*0406*/ 	.byte	0x04
	.zero		1


	//   ....[50]....
        /*0408*/ 	.word	0x00000920
        /*040c*/ 	.word	0x000000ff
        /*0410*/ 	.word	0x000000c8
        /*0414*/ 	.short	0x0100
        /*0416*/ 	.byte	0x04
	.zero		1


	//   ....[51]....
        /*0418*/ 	.word	0x00000930
        /*041c*/ 	.word	0x000000ff
        /*0420*/ 	.word	0x00000278
        /*0424*/ 	.short	0x0100
        /*0426*/ 	.byte	0x04
	.zero		1


	//   ....[52]....
        /*0428*/ 	.word	0x00000940
        /*042c*/ 	.word	0x000000ff
        /*0430*/ 	.word	0x000000d0
        /*0434*/ 	.short	0x0100
        /*0436*/ 	.byte	0x04
	.zero		1


	//   ....[53]....
        /*0438*/ 	.word	0x00000950
        /*043c*/ 	.word	0x000000ff
        /*0440*/ 	.word	0x00000280
        /*0444*/ 	.short	0x0100
        /*0446*/ 	.byte	0x04
	.zero		1


	//   ....[54]....
        /*0448*/ 	.word	0x00000960
        /*044c*/ 	.word	0x000000ff
        /*0450*/ 	.word	0x000000d8
        /*0454*/ 	.short	0x0100
        /*0456*/ 	.byte	0x04
	.zero		1


	//   ....[55]....
        /*0458*/ 	.word	0x00000970
        /*045c*/ 	.word	0x000000ff
        /*0460*/ 	.word	0x00000288
        /*0464*/ 	.short	0x0100
        /*0466*/ 	.byte	0x04
	.zero		1


	//   ....[56]....
        /*0468*/ 	.word	0x00000980
        /*046c*/ 	.word	0x000000ff
        /*0470*/ 	.word	0x000000e0
        /*0474*/ 	.short	0x0100
        /*0476*/ 	.byte	0x04
	.zero		1


	//   ....[57]....
        /*0478*/ 	.word	0x00000990
        /*047c*/ 	.word	0x000000ff
        /*0480*/ 	.word	0x00000290
        /*0484*/ 	.short	0x0100
        /*0486*/ 	.byte	0x04
	.zero		1


	//   ....[58]....
        /*0488*/ 	.word	0x000009a0
        /*048c*/ 	.word	0x000000ff
        /*0490*/ 	.word	0x000000e8
        /*0494*/ 	.short	0x0100
        /*0496*/ 	.byte	0x04
	.zero		1


	//   ....[59]....
        /*0498*/ 	.word	0x000009b0
        /*049c*/ 	.word	0x000000ff
        /*04a0*/ 	.word	0x00000298
        /*04a4*/ 	.short	0x0100
        /*04a6*/ 	.byte	0x04
	.zero		1


	//   ....[60]....
        /*04a8*/ 	.word	0x000009c0
        /*04ac*/ 	.word	0x000000ff
        /*04b0*/ 	.word	0x000000f0
        /*04b4*/ 	.short	0x0100
        /*04b6*/ 	.byte	0x04
	.zero		1


	//   ....[61]....
        /*04b8*/ 	.word	0x000009d0
        /*04bc*/ 	.word	0x000000ff
        /*04c0*/ 	.word	0x000002a0
        /*04c4*/ 	.short	0x0100
        /*04c6*/ 	.byte	0x04
	.zero		1


	//   ....[62]....
        /*04c8*/ 	.word	0x000009e0
        /*04cc*/ 	.word	0x000000ff
        /*04d0*/ 	.word	0x000000f8
        /*04d4*/ 	.short	0x0100
        /*04d6*/ 	.byte	0x04
	.zero		1


	//   ....[63]....
        /*04d8*/ 	.word	0x000009f0
        /*04dc*/ 	.word	0x000000ff
        /*04e0*/ 	.word	0x000002a8
        /*04e4*/ 	.short	0x0100
        /*04e6*/ 	.byte	0x04
	.zero		1


	//   ....[64]....
        /*04e8*/ 	.word	0x00000a00
        /*04ec*/ 	.word	0x000000ff
        /*04f0*/ 	.word	0x00000100
        /*04f4*/ 	.short	0x0100
        /*04f6*/ 	.byte	0x04
	.zero		1


	//   ....[65]....
        /*04f8*/ 	.word	0x00000a10
        /*04fc*/ 	.word	0x000000ff
        /*0500*/ 	.word	0x000002b0
        /*0504*/ 	.short	0x0100
        /*0506*/ 	.byte	0x04
	.zero		1


	//   ....[66]....
        /*0508*/ 	.word	0x00000a20
        /*050c*/ 	.word	0x000000ff
        /*0510*/ 	.word	0x00000108
        /*0514*/ 	.short	0x0100
        /*0516*/ 	.byte	0x04
	.zero		1


	//   ....[67]....
        /*0518*/ 	.word	0x00000a30
        /*051c*/ 	.word	0x000000ff
        /*0520*/ 	.word	0x000002b8
        /*0524*/ 	.short	0x0100
        /*0526*/ 	.byte	0x04
	.zero		1


	//   ....[68]....
        /*0528*/ 	.word	0x00000a40
        /*052c*/ 	.word	0x000000ff
        /*0530*/ 	.word	0x00000110
        /*0534*/ 	.short	0x0100
        /*0536*/ 	.byte	0x04
	.zero		1


	//   ....[69]....
        /*0538*/ 	.word	0x00000a50
        /*053c*/ 	.word	0x000000ff
        /*0540*/ 	.word	0x000002c0
        /*0544*/ 	.short	0x0100
        /*0546*/ 	.byte	0x04
	.zero		1


	//   ....[70]....
        /*0548*/ 	.word	0x00000a60
        /*054c*/ 	.word	0x000000ff
        /*0550*/ 	.word	0x00000118
        /*0554*/ 	.short	0x0100
        /*0556*/ 	.byte	0x04
	.zero		1


	//   ....[71]....
        /*0558*/ 	.word	0x00000a70
        /*055c*/ 	.word	0x000000ff
        /*0560*/ 	.word	0x000002c8
        /*0564*/ 	.short	0x0100
        /*0566*/ 	.byte	0x04
	.zero		1


	//   ....[72]....
        /*0568*/ 	.word	0x00000a80
        /*056c*/ 	.word	0x000000ff
        /*0570*/ 	.word	0x00000120
        /*0574*/ 	.short	0x0100
        /*0576*/ 	.byte	0x04
	.zero		1


	//   ....[73]....
        /*0578*/ 	.word	0x00000a90
        /*057c*/ 	.word	0x000000ff
        /*0580*/ 	.word	0x000002d0
        /*0584*/ 	.short	0x0100
        /*0586*/ 	.byte	0x04
	.zero		1


	//   ....[74]....
        /*0588*/ 	.word	0x00000aa0
        /*058c*/ 	.word	0x000000ff
        /*0590*/ 	.word	0x00000128
        /*0594*/ 	.short	0x0100
        /*0596*/ 	.byte	0x04
	.zero		1


	//   ....[75]....
        /*0598*/ 	.word	0x00000ab0
        /*059c*/ 	.word	0x000000ff
        /*05a0*/ 	.word	0x000002d8
        /*05a4*/ 	.short	0x0100
        /*05a6*/ 	.byte	0x04
	.zero		1


	//   ....[76]....
        /*05a8*/ 	.word	0x00000ac0
        /*05ac*/ 	.word	0x000000ff
        /*05b0*/ 	.word	0x00000130
        /*05b4*/ 	.short	0x0100
        /*05b6*/ 	.byte	0x04
	.zero		1


	//   ....[77]....
        /*05b8*/ 	.word	0x00000ad0
        /*05bc*/ 	.word	0x000000ff
        /*05c0*/ 	.word	0x000002e0
        /*05c4*/ 	.short	0x0100
        /*05c6*/ 	.byte	0x04
	.zero		1


	//   ....[78]....
        /*05c8*/ 	.word	0x00000ae0
        /*05cc*/ 	.word	0x000000ff
        /*05d0*/ 	.word	0x00000138
        /*05d4*/ 	.short	0x0100
        /*05d6*/ 	.byte	0x04
	.zero		1


	//   ....[79]....
        /*05d8*/ 	.word	0x00000af0
        /*05dc*/ 	.word	0x000000ff
        /*05e0*/ 	.word	0x000002e8
        /*05e4*/ 	.short	0x0100
        /*05e6*/ 	.byte	0x04
	.zero		1


	//   ....[80]....
        /*05e8*/ 	.word	0x00000b00
        /*05ec*/ 	.word	0x000000ff
        /*05f0*/ 	.word	0x00000140
        /*05f4*/ 	.short	0x0100
        /*05f6*/ 	.byte	0x04
	.zero		1


	//   ....[81]....
        /*05f8*/ 	.word	0x00000b10
        /*05fc*/ 	.word	0x000000ff
        /*0600*/ 	.word	0x000002f0
        /*0604*/ 	.short	0x0100
        /*0606*/ 	.byte	0x04
	.zero		1


	//   ....[82]....
        /*0608*/ 	.word	0x00000b20
        /*060c*/ 	.word	0x000000ff
        /*0610*/ 	.word	0x00000148
        /*0614*/ 	.short	0x0100
        /*0616*/ 	.byte	0x04
	.zero		1


	//   ....[83]....
        /*0618*/ 	.word	0x00000b30
        /*061c*/ 	.word	0x000000ff
        /*0620*/ 	.word	0x000002f8
        /*0624*/ 	.short	0x0100
        /*0626*/ 	.byte	0x04
	.zero		1


	//   ....[84]....
        /*0628*/ 	.word	0x00000b40
        /*062c*/ 	.word	0x000000ff
        /*0630*/ 	.word	0x00000150
        /*0634*/ 	.short	0x0100
        /*0636*/ 	.byte	0x04
	.zero		1


	//   ....[85]....
        /*0638*/ 	.word	0x00000b50
        /*063c*/ 	.word	0x000000ff
        /*0640*/ 	.word	0x00000300
        /*0644*/ 	.short	0x0100
        /*0646*/ 	.byte	0x04
	.zero		1


	//   ....[86]....
        /*0648*/ 	.word	0x00000b60
        /*064c*/ 	.word	0x000000ff
        /*0650*/ 	.word	0x00000158
        /*0654*/ 	.short	0x0100
        /*0656*/ 	.byte	0x04
	.zero		1


	//   ....[87]....
        /*0658*/ 	.word	0x00000b70
        /*065c*/ 	.word	0x000000ff
        /*0660*/ 	.word	0x00000308
        /*0664*/ 	.short	0x0100
        /*0666*/ 	.byte	0x04
	.zero		1


	//   ....[88]....
        /*0668*/ 	.word	0x00000b80
        /*066c*/ 	.word	0x000000ff
        /*0670*/ 	.word	0x00000160
        /*0674*/ 	.short	0x0100
        /*0676*/ 	.byte	0x04
	.zero		1


	//   ....[89]....
        /*0678*/ 	.word	0x00000b90
        /*067c*/ 	.word	0x000000ff
        /*0680*/ 	.word	0x00000310
        /*0684*/ 	.short	0x0100
        /*0686*/ 	.byte	0x04
	.zero		1


	//   ....[90]....
        /*0688*/ 	.word	0x00000ba0
        /*068c*/ 	.word	0x000000ff
        /*0690*/ 	.word	0x00000168
        /*0694*/ 	.short	0x0100
        /*0696*/ 	.byte	0x04
	.zero		1


	//   ....[91]....
        /*0698*/ 	.word	0x00000bb0
        /*069c*/ 	.word	0x000000ff
        /*06a0*/ 	.word	0x00000318
        /*06a4*/ 	.short	0x0100
        /*06a6*/ 	.byte	0x04
	.zero		1


	//   ....[92]....
        /*06a8*/ 	.word	0x00000bc0
        /*06ac*/ 	.word	0x000000ff
        /*06b0*/ 	.word	0x00000170
        /*06b4*/ 	.short	0x0100
        /*06b6*/ 	.byte	0x04
	.zero		1


	//   ....[93]....
        /*06b8*/ 	.word	0x00000bd0
        /*06bc*/ 	.word	0x000000ff
        /*06c0*/ 	.word	0x00000320
        /*06c4*/ 	.short	0x0100
        /*06c6*/ 	.byte	0x04
	.zero		1


	//   ....[94]....
        /*06c8*/ 	.word	0x00000be0
        /*06cc*/ 	.word	0x000000ff
        /*06d0*/ 	.word	0x00000178
        /*06d4*/ 	.short	0x0100
        /*06d6*/ 	.byte	0x04
	.zero		1


	//   ....[95]....
        /*06d8*/ 	.word	0x00000bf0
        /*06dc*/ 	.word	0x000000ff
        /*06e0*/ 	.word	0x00000328
        /*06e4*/ 	.short	0x0100
        /*06e6*/ 	.byte	0x04
	.zero		1


	//   ....[96]....
        /*06e8*/ 	.word	0x00000c00
        /*06ec*/ 	.word	0x000000ff
        /*06f0*/ 	.word	0x00000180
        /*06f4*/ 	.short	0x0100
        /*06f6*/ 	.byte	0x04
	.zero		1


	//   ....[97]....
        /*06f8*/ 	.word	0x00000c10
        /*06fc*/ 	.word	0x000000ff
        /*0700*/ 	.word	0x00000330
        /*0704*/ 	.short	0x0100
        /*0706*/ 	.byte	0x04
	.zero		1


	//   ....[98]....
        /*0708*/ 	.word	0x00000c20
        /*070c*/ 	.word	0x000000ff
        /*0710*/ 	.word	0x00000188
        /*0714*/ 	.short	0x0100
        /*0716*/ 	.byte	0x04
	.zero		1


	//   ....[99]....
        /*0718*/ 	.word	0x00000c30
        /*071c*/ 	.word	0x000000ff
        /*0720*/ 	.word	0x00000338
        /*0724*/ 	.short	0x0100
        /*0726*/ 	.byte	0x04
	.zero		1


	//   ....[100]....
        /*0728*/ 	.word	0x00000c40
        /*072c*/ 	.word	0x000000ff
        /*0730*/ 	.word	0x00000190
        /*0734*/ 	.short	0x0100
        /*0736*/ 	.byte	0x04
	.zero		1


	//   ....[101]....
        /*0738*/ 	.word	0x00000c50
        /*073c*/ 	.word	0x000000ff
        /*0740*/ 	.word	0x00000340
        /*0744*/ 	.short	0x0100
        /*0746*/ 	.byte	0x04
	.zero		1


	//   ....[102]....
        /*0748*/ 	.word	0x00000c60
        /*074c*/ 	.word	0x000000ff
        /*0750*/ 	.word	0x00000198
        /*0754*/ 	.short	0x0100
        /*0756*/ 	.byte	0x04
	.zero		1


	//   ....[103]....
        /*0758*/ 	.word	0x00000c70
        /*075c*/ 	.word	0x000000ff
        /*0760*/ 	.word	0x00000348
        /*0764*/ 	.short	0x0100
        /*0766*/ 	.byte	0x04
	.zero		1


	//   ....[104]....
        /*0768*/ 	.word	0x00000c80
        /*076c*/ 	.word	0x000000ff
        /*0770*/ 	.word	0x000001a0
        /*0774*/ 	.short	0x0100
        /*0776*/ 	.byte	0x04
	.zero		1


	//   ....[105]....
        /*0778*/ 	.word	0x00000c90
        /*077c*/ 	.word	0x000000ff
        /*0780*/ 	.word	0x00000350
        /*0784*/ 	.short	0x0100
        /*0786*/ 	.byte	0x04
	.zero		1


	//   ....[106]....
        /*0788*/ 	.word	0x00000ca0
        /*078c*/ 	.word	0x000000ff
        /*0790*/ 	.word	0x000001a8
        /*0794*/ 	.short	0x0100
        /*0796*/ 	.byte	0x04
	.zero		1


	//   ....[107]....
        /*0798*/ 	.word	0x00000cb0
        /*079c*/ 	.word	0x000000ff
        /*07a0*/ 	.word	0x00000358
        /*07a4*/ 	.short	0x0100
        /*07a6*/ 	.byte	0x04
	.zero		1


	//   ....[108]....
        /*07a8*/ 	.word	0x00000df0
        /*07ac*/ 	.word	0x000000ff
        /*07b0*/ 	.word	0x00000360
        /*07b4*/ 	.short	0x0100
        /*07b6*/ 	.byte	0x04
	.zero		1


	//   ....[109]....
        /*07b8*/ 	.word	0x00000e00
        /*07bc*/ 	.word	0x000000ff
        /*07c0*/ 	.word	0x00000368
        /*07c4*/ 	.short	0x0100
        /*07c6*/ 	.byte	0x04
	.zero		1


	//   ....[110]....
        /*07c8*/ 	.word	0x00000ef0
        /*07cc*/ 	.word	0x000000ff
        /*07d0*/ 	.word	0x00000370
        /*07d4*/ 	.short	0x0100
        /*07d6*/ 	.byte	0x06
	.zero		1


	//   ....[111]....
        /*07d8*/ 	.word	0x00000f00
        /*07dc*/ 	.word	0x000000ff
        /*07e0*/ 	.word	0x00000378
        /*07e4*/ 	.short	0x0100
        /*07e6*/ 	.byte	0x06
	.zero		1


	//   ....[112]....
        /*07e8*/ 	.word	0x00001040
        /*07ec*/ 	.word	0x000000ff
        /*07f0*/ 	.word	0x00000380
        /*07f4*/ 	.short	0x0100
        /*07f6*/ 	.byte	0x06
	.zero		1


	//   ....[113]....
        /*07f8*/ 	.word	0x00001050
        /*07fc*/ 	.word	0x000000ff
        /*0800*/ 	.word	0x00000390
        /*0804*/ 	.short	0x0100
        /*0806*/ 	.byte	0x06
	.zero		1


	//   ....[114]....
        /*0808*/ 	.word	0x00001060
        /*080c*/ 	.word	0x000000ff
        /*0810*/ 	.word	0x00000388
        /*0814*/ 	.short	0x0100
        /*0816*/ 	.byte	0x06
	.zero		1


	//   ....[115]....
        /*0818*/ 	.word	0x00001070
        /*081c*/ 	.word	0x000000ff
        /*0820*/ 	.word	0x00000398
        /*0824*/ 	.short	0x0100
        /*0826*/ 	.byte	0x06
	.zero		1


	//   ....[116]....
        /*0828*/ 	.word	0x000011a0
        /*082c*/ 	.word	0x000000ff
        /*0830*/ 	.word	0x000003a0
        /*0834*/ 	.short	0x0100
        /*0836*/ 	.byte	0x04
	.zero		1


	//   ....[117]....
        /*0838*/ 	.word	0x000011b0
        /*083c*/ 	.word	0x000000ff
        /*0840*/ 	.word	0x000003c0
        /*0844*/ 	.short	0x0100
        /*0846*/ 	.byte	0x04
	.zero		1


	//   ....[118]....
        /*0848*/ 	.word	0x000011c0
        /*084c*/ 	.word	0x000000ff
        /*0850*/ 	.word	0x000003a8
        /*0854*/ 	.short	0x0100
        /*0856*/ 	.byte	0x04
	.zero		1


	//   ....[119]....
        /*0858*/ 	.word	0x000011d0
        /*085c*/ 	.word	0x000000ff
        /*0860*/ 	.word	0x000003c8
        /*0864*/ 	.short	0x0100
        /*0866*/ 	.byte	0x04
	.zero		1


	//   ....[120]....
        /*0868*/ 	.word	0x000011e0
        /*086c*/ 	.word	0x000000ff
        /*0870*/ 	.word	0x000003b0
        /*0874*/ 	.short	0x0100
        /*0876*/ 	.byte	0x04
	.zero		1


	//   ....[121]....
        /*0878*/ 	.word	0x000011f0
        /*087c*/ 	.word	0x000000ff
        /*0880*/ 	.word	0x000003d0
        /*0884*/ 	.short	0x0100
        /*0886*/ 	.byte	0x04
	.zero		1


	//   ....[122]....
        /*0888*/ 	.word	0x00001200
        /*088c*/ 	.word	0x000000ff
        /*0890*/ 	.word	0x000003b8
        /*0894*/ 	.short	0x0100
        /*0896*/ 	.byte	0x04
	.zero		1


	//   ....[123]....
        /*0898*/ 	.word	0x00001210
        /*089c*/ 	.word	0x000000ff
        /*08a0*/ 	.word	0x000003d8
        /*08a4*/ 	.short	0x0100
        /*08a6*/ 	.byte	0x04
	.zero		1


	//   ....[124]....
        /*08a8*/ 	.word	0x00001300
        /*08ac*/ 	.word	0x000000ff
        /*08b0*/ 	.word	0x000003e0
        /*08b4*/ 	.short	0x0100
        /*08b6*/ 	.byte	0x04
	.zero		1


	//   ....[125]....
        /*08b8*/ 	.word	0x00001310
        /*08bc*/ 	.word	0x000000ff
        /*08c0*/ 	.word	0x000003f0
        /*08c4*/ 	.short	0x0100
        /*08c6*/ 	.byte	0x04
	.zero		1


	//   ....[126]....
        /*08c8*/ 	.word	0x00001320
        /*08cc*/ 	.word	0x000000ff
        /*08d0*/ 	.word	0x000003e8
        /*08d4*/ 	.short	0x0100
        /*08d6*/ 	.byte	0x04
	.zero		1


	//   ....[127]....
        /*08d8*/ 	.word	0x00001330
        /*08dc*/ 	.word	0x000000ff
        /*08e0*/ 	.word	0x000003f8
        /*08e4*/ 	.short	0x0100
        /*08e6*/ 	.byte	0x04
	.zero		1


	//   ....[128]....
        /*08e8*/ 	.word	0x00001e30
        /*08ec*/ 	.word	0x00000000
        /*08f0*/ 	.word	0x000003f0
        /*08f4*/ 	.short	0x010a
        /*08f6*/ 	.byte	0xff
	.zero		1


	//   ....[129]....
        /*08f8*/ 	.word	0x00001e60
        /*08fc*/ 	.word	0x00000000
        /*0900*/ 	.word	0x000003e0
        /*0904*/ 	.short	0x0101
        /*0906*/ 	.byte	0xff
	.zero		1


	//   ....[130]....
        /*0908*/ 	.word	0x00001f30
        /*090c*/ 	.word	0x000000ff
        /*0910*/ 	.word	0x000001b0
        /*0914*/ 	.short	0x010a
        /*0916*/ 	.byte	0x04
	.zero		1


	//   ....[131]....
        /*0918*/ 	.word	0x00001fb0
        /*091c*/ 	.word	0x000000ff
        /*0920*/ 	.word	0x000001b0
        /*0924*/ 	.short	0x010a
        /*0926*/ 	.byte	0x21
	.zero		1


	//   ....[132]....
        /*0928*/ 	.word	0x00002140
        /*092c*/ 	.word	0x000000ff
        /*0930*/ 	.word	0x000001b0
        /*0934*/ 	.short	0x010a
        /*0936*/ 	.byte	0x08
	.zero		1


	//   ....[133]....
        /*0938*/ 	.word	0x00002260
        /*093c*/ 	.word	0x000000ff
        /*0940*/ 	.word	0x00000378
        /*0944*/ 	.short	0x0101
        /*0946*/ 	.byte	0x06
	.zero		1


	//   ....[134]....
        /*0948*/ 	.word	0x00002280
        /*094c*/ 	.word	0x000000ff
        /*0950*/ 	.word	0x000001b0
        /*0954*/ 	.short	0x010a
        /*0956*/ 	.byte	0x04
	.zero		1


	//   ....[135]....
        /*0958*/ 	.word	0x00002300
        /*095c*/ 	.word	0x000000ff
        /*0960*/ 	.word	0x000001b0
        /*0964*/ 	.short	0x010a
        /*0966*/ 	.byte	0x11
	.zero		1


	//   ....[136]....
        /*0968*/ 	.word	0x00002510
        /*096c*/ 	.word	0x000000ff
        /*0970*/ 	.word	0x000001b0
        /*0974*/ 	.short	0x010a
        /*0976*/ 	.byte	0x07
	.zero		1


	//   ....[137]....
        /*0978*/ 	.word	0x000025e0
        /*097c*/ 	.word	0x00000003
        /*0980*/ 	.word	0x00000380
        /*0984*/ 	.short	0x010a
        /*0986*/ 	.byte	0xff
	.zero		1


	//   ....[138]....
        /*0988*/ 	.word	0x00002730
        /*098c*/ 	.word	0x00000000
        /*0990*/ 	.word	0x00000000
        /*0994*/ 	.short	0x0101
        /*0996*/ 	.byte	0xff
	.zero		1


	//   ....[139]....
        /*0998*/ 	.word	0x00002cd0
        /*099c*/ 	.word	0x000000ff
        /*09a0*/ 	.word	0x00000000
        /*09a4*/ 	.short	0x010a
        /*09a6*/ 	.byte	0x04
	.zero		1


	//   ....[140]....
        /*09a8*/ 	.word	0x00002d60
        /*09ac*/ 	.word	0x000000ff
        /*09b0*/ 	.word	0x00000000
        /*09b4*/ 	.short	0x010a
        /*09b6*/ 	.byte	0x05
	.zero		1


	//   ....[141]....
        /*09b8*/ 	.word	0x00002df0
        /*09bc*/ 	.word	0x000000ff
        /*09c0*/ 	.word	0x00000000
        /*09c4*/ 	.short	0x010a
        /*09c6*/ 	.byte	0x05
	.zero		1


	//   ....[142]....
        /*09c8*/ 	.word	0x00002e80
        /*09cc*/ 	.word	0x000000ff
        /*09d0*/ 	.word	0x00000000
        /*09d4*/ 	.short	0x010a
        /*09d6*/ 	.byte	0x05
	.zero		1


	//   ....[143]....
        /*09d8*/ 	.word	0x00002f10
        /*09dc*/ 	.word	0x000000ff
        /*09e0*/ 	.word	0x00000000
        /*09e4*/ 	.short	0x010a
        /*09e6*/ 	.byte	0x05
	.zero		1


	//   ....[144]....
        /*09e8*/ 	.word	0x00002fa0
        /*09ec*/ 	.word	0x000000ff
        /*09f0*/ 	.word	0x00000000
        /*09f4*/ 	.short	0x010a
        /*09f6*/ 	.byte	0x05
	.zero		1


	//   ....[145]....
        /*09f8*/ 	.word	0x00003030
        /*09fc*/ 	.word	0x000000ff
        /*0a00*/ 	.word	0x00000000
        /*0a04*/ 	.short	0x010a
        /*0a06*/ 	.byte	0x05
	.zero		1


	//   ....[146]....
        /*0a08*/ 	.word	0x000030c0
        /*0a0c*/ 	.word	0x000000ff
        /*0a10*/ 	.word	0x00000000
        /*0a14*/ 	.short	0x010a
        /*0a16*/ 	.byte	0x05
	.zero		1


	//   ....[147]....
        /*0a18*/ 	.word	0x00003150
        /*0a1c*/ 	.word	0x000000ff
        /*0a20*/ 	.word	0x00000000
        /*0a24*/ 	.short	0x010a
        /*0a26*/ 	.byte	0x05
	.zero		1


	//   ....[148]....
        /*0a28*/ 	.word	0x000031e0
        /*0a2c*/ 	.word	0x000000ff
        /*0a30*/ 	.word	0x00000000
        /*0a34*/ 	.short	0x010a
        /*0a36*/ 	.byte	0x05
	.zero		1


	//   ....[149]....
        /*0a38*/ 	.word	0x00003270
        /*0a3c*/ 	.word	0x000000ff
        /*0a40*/ 	.word	0x00000000
        /*0a44*/ 	.short	0x010a
        /*0a46*/ 	.byte	0x05
	.zero		1


	//   ....[150]....
        /*0a48*/ 	.word	0x00003300
        /*0a4c*/ 	.word	0x000000ff
        /*0a50*/ 	.word	0x00000000
        /*0a54*/ 	.short	0x010a
        /*0a56*/ 	.byte	0x05
	.zero		1


	//   ....[151]....
        /*0a58*/ 	.word	0x00003390
        /*0a5c*/ 	.word	0x000000ff
        /*0a60*/ 	.word	0x00000000
        /*0a64*/ 	.short	0x010a
        /*0a66*/ 	.byte	0x05
	.zero		1


	//   ....[152]....
        /*0a68*/ 	.word	0x00003420
        /*0a6c*/ 	.word	0x000000ff
        /*0a70*/ 	.word	0x00000000
        /*0a74*/ 	.short	0x010a
        /*0a76*/ 	.byte	0x05
	.zero		1


	//   ....[153]....
        /*0a78*/ 	.word	0x000034b0
        /*0a7c*/ 	.word	0x000000ff
        /*0a80*/ 	.word	0x00000000
        /*0a84*/ 	.short	0x010a
        /*0a86*/ 	.byte	0x05
	.zero		1


	//   ....[154]....
        /*0a88*/ 	.word	0x00003540
        /*0a8c*/ 	.word	0x000000ff
        /*0a90*/ 	.word	0x00000000
        /*0a94*/ 	.short	0x010a
        /*0a96*/ 	.byte	0x05
	.zero		1


	//   ....[155]....
        /*0a98*/ 	.word	0x000035d0
        /*0a9c*/ 	.word	0x000000ff
        /*0aa0*/ 	.word	0x00000000
        /*0aa4*/ 	.short	0x010a
        /*0aa6*/ 	.byte	0x05
	.zero		1


	//   ....[156]....
        /*0aa8*/ 	.word	0x00003660
        /*0aac*/ 	.word	0x000000ff
        /*0ab0*/ 	.word	0x00000000
        /*0ab4*/ 	.short	0x010a
        /*0ab6*/ 	.byte	0x05
	.zero		1


	//   ....[157]....
        /*0ab8*/ 	.word	0x000036f0
        /*0abc*/ 	.word	0x000000ff
        /*0ac0*/ 	.word	0x00000000
        /*0ac4*/ 	.short	0x010a
        /*0ac6*/ 	.byte	0x05
	.zero		1


	//   ....[158]....
        /*0ac8*/ 	.word	0x00003780
        /*0acc*/ 	.word	0x000000ff
        /*0ad0*/ 	.word	0x00000000
        /*0ad4*/ 	.short	0x010a
        /*0ad6*/ 	.byte	0x05
	.zero		1


	//   ....[159]....
        /*0ad8*/ 	.word	0x00003810
        /*0adc*/ 	.word	0x000000ff
        /*0ae0*/ 	.word	0x00000000
        /*0ae4*/ 	.short	0x010a
        /*0ae6*/ 	.byte	0x05
	.zero		1


	//   ....[160]....
        /*0ae8*/ 	.word	0x000038a0
        /*0aec*/ 	.word	0x000000ff
        /*0af0*/ 	.word	0x00000000
        /*0af4*/ 	.short	0x010a
        /*0af6*/ 	.byte	0x05
	.zero		1


	//   ....[161]....
        /*0af8*/ 	.word	0x00003930
        /*0afc*/ 	.word	0x000000ff
        /*0b00*/ 	.word	0x00000000
        /*0b04*/ 	.short	0x010a
        /*0b06*/ 	.byte	0x05
	.zero		1


	//   ....[162]....
        /*0b08*/ 	.word	0x000039c0
        /*0b0c*/ 	.word	0x000000ff
        /*0b10*/ 	.word	0x00000000
        /*0b14*/ 	.short	0x010a
        /*0b16*/ 	.byte	0x05
	.zero		1


	//   ....[163]....
        /*0b18*/ 	.word	0x00003a50
        /*0b1c*/ 	.word	0x000000ff
        /*0b20*/ 	.word	0x00000000
        /*0b24*/ 	.short	0x010a
        /*0b26*/ 	.byte	0x05
	.zero		1


	//   ....[164]....
        /*0b28*/ 	.word	0x00003ae0
        /*0b2c*/ 	.word	0x000000ff
        /*0b30*/ 	.word	0x00000000
        /*0b34*/ 	.short	0x010a
        /*0b36*/ 	.byte	0x05
	.zero		1


	//   ....[165]....
        /*0b38*/ 	.word	0x00003b70
        /*0b3c*/ 	.word	0x000000ff
        /*0b40*/ 	.word	0x00000000
        /*0b44*/ 	.short	0x010a
        /*0b46*/ 	.byte	0x05
	.zero		1


	//   ....[166]....
        /*0b48*/ 	.word	0x00003c00
        /*0b4c*/ 	.word	0x000000ff
        /*0b50*/ 	.word	0x00000000
        /*0b54*/ 	.short	0x010a
        /*0b56*/ 	.byte	0x05
	.zero		1


	//   ....[167]....
        /*0b58*/ 	.word	0x00003c90
        /*0b5c*/ 	.word	0x000000ff
        /*0b60*/ 	.word	0x00000000
        /*0b64*/ 	.short	0x010a
        /*0b66*/ 	.byte	0x05
	.zero		1


	//   ....[168]....
        /*0b68*/ 	.word	0x00003d20
        /*0b6c*/ 	.word	0x000000ff
        /*0b70*/ 	.word	0x00000000
        /*0b74*/ 	.short	0x010a
        /*0b76*/ 	.byte	0x05
	.zero		1


	//   ....[169]....
        /*0b78*/ 	.word	0x00003db0
        /*0b7c*/ 	.word	0x000000ff
        /*0b80*/ 	.word	0x00000000
        /*0b84*/ 	.short	0x010a
        /*0b86*/ 	.byte	0x05
	.zero		1


	//   ....[170]....
        /*0b88*/ 	.word	0x00003e40
        /*0b8c*/ 	.word	0x000000ff
        /*0b90*/ 	.word	0x00000000
        /*0b94*/ 	.short	0x010a
        /*0b96*/ 	.byte	0x05
	.zero		1


	//   ....[171]....
        /*0b98*/ 	.word	0x00003ed0
        /*0b9c*/ 	.word	0x000000ff
        /*0ba0*/ 	.word	0x00000000
        /*0ba4*/ 	.short	0x010a
        /*0ba6*/ 	.byte	0x05
	.zero		1


	//   ....[172]....
        /*0ba8*/ 	.word	0x00003f60
        /*0bac*/ 	.word	0x000000ff
        /*0bb0*/ 	.word	0x00000000
        /*0bb4*/ 	.short	0x010a
        /*0bb6*/ 	.byte	0x05
	.zero		1


	//   ....[173]....
        /*0bb8*/ 	.word	0x00003ff0
        /*0bbc*/ 	.word	0x000000ff
        /*0bc0*/ 	.word	0x00000000
        /*0bc4*/ 	.short	0x010a
        /*0bc6*/ 	.byte	0x05
	.zero		1


	//   ....[174]....
        /*0bc8*/ 	.word	0x00004080
        /*0bcc*/ 	.word	0x000000ff
        /*0bd0*/ 	.word	0x00000000
        /*0bd4*/ 	.short	0x010a
        /*0bd6*/ 	.byte	0x05
	.zero		1


	//   ....[175]....
        /*0bd8*/ 	.word	0x00004110
        /*0bdc*/ 	.word	0x000000ff
        /*0be0*/ 	.word	0x00000000
        /*0be4*/ 	.short	0x010a
        /*0be6*/ 	.byte	0x05
	.zero		1


	//   ....[176]....
        /*0be8*/ 	.word	0x000041a0
        /*0bec*/ 	.word	0x000000ff
        /*0bf0*/ 	.word	0x00000000
        /*0bf4*/ 	.short	0x010a
        /*0bf6*/ 	.byte	0x05
	.zero		1


	//   ....[177]....
        /*0bf8*/ 	.word	0x00004230
        /*0bfc*/ 	.word	0x000000ff
        /*0c00*/ 	.word	0x00000000
        /*0c04*/ 	.short	0x010a
        /*0c06*/ 	.byte	0x05
	.zero		1


	//   ....[178]....
        /*0c08*/ 	.word	0x000042c0
        /*0c0c*/ 	.word	0x000000ff
        /*0c10*/ 	.word	0x00000000
        /*0c14*/ 	.short	0x010a
        /*0c16*/ 	.byte	0x05
	.zero		1


	//   ....[179]....
        /*0c18*/ 	.word	0x00004350
        /*0c1c*/ 	.word	0x000000ff
        /*0c20*/ 	.word	0x00000000
        /*0c24*/ 	.short	0x010a
        /*0c26*/ 	.byte	0x05
	.zero		1


	//   ....[180]....
        /*0c28*/ 	.word	0x000043e0
        /*0c2c*/ 	.word	0x000000ff
        /*0c30*/ 	.word	0x00000000
        /*0c34*/ 	.short	0x010a
        /*0c36*/ 	.byte	0x05
	.zero		1


	//   ....[181]....
        /*0c38*/ 	.word	0x00004470
        /*0c3c*/ 	.word	0x000000ff
        /*0c40*/ 	.word	0x00000000
        /*0c44*/ 	.short	0x010a
        /*0c46*/ 	.byte	0x05
	.zero		1


	//   ....[182]....
        /*0c48*/ 	.word	0x00004500
        /*0c4c*/ 	.word	0x000000ff
        /*0c50*/ 	.word	0x00000000
        /*0c54*/ 	.short	0x010a
        /*0c56*/ 	.byte	0x05
	.zero		1


	//   ....[183]....
        /*0c58*/ 	.word	0x00004590
        /*0c5c*/ 	.word	0x000000ff
        /*0c60*/ 	.word	0x00000000
        /*0c64*/ 	.short	0x010a
        /*0c66*/ 	.byte	0x05
	.zero		1


	//   ....[184]....
        /*0c68*/ 	.word	0x00004620
        /*0c6c*/ 	.word	0x000000ff
        /*0c70*/ 	.word	0x00000000
        /*0c74*/ 	.short	0x010a
        /*0c76*/ 	.byte	0x05
	.zero		1


	//   ....[185]....
        /*0c78*/ 	.word	0x000046b0
        /*0c7c*/ 	.word	0x000000ff
        /*0c80*/ 	.word	0x00000000
        /*0c84*/ 	.short	0x010a
        /*0c86*/ 	.byte	0x05
	.zero		1


	//   ....[186]....
        /*0c88*/ 	.word	0x00004740
        /*0c8c*/ 	.word	0x000000ff
        /*0c90*/ 	.word	0x00000000
        /*0c94*/ 	.short	0x010a
        /*0c96*/ 	.byte	0x05
	.zero		1


	//   ....[187]....
        /*0c98*/ 	.word	0x000047d0
        /*0c9c*/ 	.word	0x000000ff
        /*0ca0*/ 	.word	0x00000000
        /*0ca4*/ 	.short	0x010a
        /*0ca6*/ 	.byte	0x05
	.zero		1


	//   ....[188]....
        /*0ca8*/ 	.word	0x00004860
        /*0cac*/ 	.word	0x000000ff
        /*0cb0*/ 	.word	0x00000000
        /*0cb4*/ 	.short	0x010a
        /*0cb6*/ 	.byte	0x05
	.zero		1


	//   ....[189]....
        /*0cb8*/ 	.word	0x000048f0
        /*0cbc*/ 	.word	0x000000ff
        /*0cc0*/ 	.word	0x00000000
        /*0cc4*/ 	.short	0x010a
        /*0cc6*/ 	.byte	0x05
	.zero		1


	//   ....[190]....
        /*0cc8*/ 	.word	0x00004980
        /*0ccc*/ 	.word	0x000000ff
        /*0cd0*/ 	.word	0x00000000
        /*0cd4*/ 	.short	0x010a
        /*0cd6*/ 	.byte	0x05
	.zero		1


	//   ....[191]....
        /*0cd8*/ 	.word	0x00004a10
        /*0cdc*/ 	.word	0x000000ff
        /*0ce0*/ 	.word	0x00000000
        /*0ce4*/ 	.short	0x010a
        /*0ce6*/ 	.byte	0x05
	.zero		1


	//   ....[192]....
        /*0ce8*/ 	.word	0x00004ab0
        /*0cec*/ 	.word	0x00000000
        /*0cf0*/ 	.word	0x00000000
        /*0cf4*/ 	.short	0x010a
        /*0cf6*/ 	.byte	0xff
	.zero		1


	//   ....[193]....
        /*0cf8*/ 	.word	0x00004bd0
        /*0cfc*/ 	.word	0x00000002
        /*0d00*/ 	.word	0x000003e0
        /*0d04*/ 	.short	0x010a
        /*0d06*/ 	.byte	0xff
	.zero		1


	//   ....[194]....
        /*0d08*/ 	.word	0x00004c40
        /*0d0c*/ 	.word	0x00000002
        /*0d10*/ 	.word	0x00000000
        /*0d14*/ 	.short	0x0101
        /*0d16*/ 	.byte	0xff
	.zero		1


	//   ....[195]....
        /*0d18*/ 	.word	0x00004c60
        /*0d1c*/ 	.word	0x000000ff
        /*0d20*/ 	.word	0x00000390
        /*0d24*/ 	.short	0x010a
        /*0d26*/ 	.byte	0x04
	.zero		1


	//   ....[196]....
        /*0d28*/ 	.word	0x00004d80
        /*0d2c*/ 	.word	0x00000002
        /*0d30*/ 	.word	0x00000380
        /*0d34*/ 	.short	0x010a
        /*0d36*/ 	.byte	0xff
	.zero		1


	//   ....[197]....
        /*0d38*/ 	.word	0x00004e80
        /*0d3c*/ 	.word	0x00000002
        /*0d40*/ 	.word	0x00000000
        /*0d44*/ 	.short	0x0101
        /*0d46*/ 	.byte	0xff
	.zero		1


	//   ....[198]....
        /*0d48*/ 	.word	0x00004f10
        /*0d4c*/ 	.word	0x000000ff
        /*0d50*/ 	.word	0x00000390
        /*0d54*/ 	.short	0x0106
        /*0d56*/ 	.byte	0x04
	.zero		1


	//   ....[199]....
        /*0d58*/ 	.word	0x00004f30
        /*0d5c*/ 	.word	0x000000ff
        /*0d60*/ 	.word	0x00000390
        /*0d64*/ 	.short	0x010a
        /*0d66*/ 	.byte	0x04
	.zero		1


	//   ....[200]....
        /*0d68*/ 	.word	0x00004fc0
        /*0d6c*/ 	.word	0x000000ff
        /*0d70*/ 	.word	0x00000390
        /*0d74*/ 	.short	0x0106
        /*0d76*/ 	.byte	0x07
	.zero		1


	//   ....[201]....
        /*0d78*/ 	.word	0x00005000
        /*0d7c*/ 	.word	0x00000000
        /*0d80*/ 	.word	0x00000390
        /*0d84*/ 	.short	0x010a
        /*0d86*/ 	.byte	0xff
	.zero		1


	//   ....[202]....
        /*0d88*/ 	.word	0x000054f0
        /*0d8c*/ 	.word	0x00000000
        /*0d90*/ 	.word	0x00000380
        /*0d94*/ 	.short	0x010a
        /*0d96*/ 	.byte	0xff
	.zero		1


	//   ....[203]....
        /*0d98*/ 	.word	0x000055f0
        /*0d9c*/ 	.word	0x00000003
        /*0da0*/ 	.word	0x00000000
        /*0da4*/ 	.short	0x0101
        /*0da6*/ 	.byte	0xff
	.zero		1


	//   ....[204]....
        /*0da8*/ 	.word	0x00005600
        /*0dac*/ 	.word	0x000000ff
        /*0db0*/ 	.word	0x00000000
        /*0db4*/ 	.short	0x010a
        /*0db6*/ 	.byte	0x04
	.zero		1


	//   ....[205]....
        /*0db8*/ 	.word	0x00005620
        /*0dbc*/ 	.word	0x000000ff
        /*0dc0*/ 	.word	0x000003c0
        /*0dc4*/ 	.short	0x010a
        /*0dc6*/ 	.byte	0x13
	.zero		1


	//   ....[206]....
        /*0dc8*/ 	.word	0x00005760
        /*0dcc*/ 	.word	0x000000ff
        /*0dd0*/ 	.word	0x00000000
        /*0dd4*/ 	.short	0x010a
        /*0dd6*/ 	.byte	0x06
	.zero		1


	//   ....[207]....
        /*0dd8*/ 	.word	0x00005860
        /*0ddc*/ 	.word	0x000000ff
        /*0de0*/ 	.word	0x00000000
        /*0de4*/ 	.short	0x010a
        /*0de6*/ 	.byte	0x04
	.zero		1


	//   ....[208]....
        /*0de8*/ 	.word	0x00005a40
        /*0dec*/ 	.word	0x000000ff
        /*0df0*/ 	.word	0x00000000
        /*0df4*/ 	.short	0x010a
        /*0df6*/ 	.byte	0x04
	.zero		1


	//   ....[209]....
        /*0df8*/ 	.word	0x00005ad0
        /*0dfc*/ 	.word	0x000000ff
        /*0e00*/ 	.word	0x00000000
        /*0e04*/ 	.short	0x010a
        /*0e06*/ 	.byte	0x05
	.zero		1


	//   ....[210]....
        /*0e08*/ 	.word	0x00005b60
        /*0e0c*/ 	.word	0x000000ff
        /*0e10*/ 	.word	0x00000000
        /*0e14*/ 	.short	0x010a
        /*0e16*/ 	.byte	0x05
	.zero		1


	//   ....[211]....
        /*0e18*/ 	.word	0x00005bf0
        /*0e1c*/ 	.word	0x000000ff
        /*0e20*/ 	.word	0x00000000
        /*0e24*/ 	.short	0x010a
        /*0e26*/ 	.byte	0x04
	.zero		1


	//   ....[212]....
        /*0e28*/ 	.word	0x000060e0
        /*0e2c*/ 	.word	0x00000008
        /*0e30*/ 	.word	0x00000380
        /*0e34*/ 	.short	0x010a
        /*0e36*/ 	.byte	0xff
	.zero		1


	//   ....[213]....
        /*0e38*/ 	.word	0x00006250
        /*0e3c*/ 	.word	0x00000000
        /*0e40*/ 	.word	0x00000000
        /*0e44*/ 	.short	0x0101
        /*0e46*/ 	.byte	0xff
	.zero		1


	//   ....[214]....
        /*0e48*/ 	.word	0x00006710
        /*0e4c*/ 	.word	0x000000ff
        /*0e50*/ 	.word	0x00000378
        /*0e54*/ 	.short	0x010a
        /*0e56*/ 	.byte	0x11
	.zero		1


	//   ....[215]....
        /*0e58*/ 	.word	0x000068a0
        /*0e5c*/ 	.word	0x000000ff
        /*0e60*/ 	.word	0x00000368
        /*0e64*/ 	.short	0x010a
        /*0e66*/ 	.byte	0x11
	.zero		1


	//   ....[216]....
        /*0e68*/ 	.word	0x00006ab0
        /*0e6c*/ 	.word	0x000000ff
        /*0e70*/ 	.word	0x00000360
        /*0e74*/ 	.short	0x010b
        /*0e76*/ 	.byte	0x11
	.zero		1


	//   ....[217]....
        /*0e78*/ 	.word	0x00006ac0
        /*0e7c*/ 	.word	0x000000ff
        /*0e80*/ 	.word	0x00000000
        /*0e84*/ 	.short	0x0101
        /*0e86*/ 	.byte	0x30
	.zero		1


	//   ....[218]....
        /*0e88*/ 	.word	0x00006b00
        /*0e8c*/ 	.word	0x00000000
        /*0e90*/ 	.word	0x00000368
        /*0e94*/ 	.short	0x010a
        /*0e96*/ 	.byte	0xff
	.zero		1


	//   ....[219]....
        /*0e98*/ 	.word	0x00006e30
        /*0e9c*/ 	.word	0x00000003
        /*0ea0*/ 	.word	0x00000380
        /*0ea4*/ 	.short	0x010a
        /*0ea6*/ 	.byte	0xff
	.zero		1


	//   ....[220]....
        /*0ea8*/ 	.word	0x00006fb0
        /*0eac*/ 	.word	0x00000000
        /*0eb0*/ 	.word	0x00000000
        /*0eb4*/ 	.short	0x0101
        /*0eb6*/ 	.byte	0xff
	.zero		1


	//   ....[221]....
        /*0eb8*/ 	.word	0x00007a10
        /*0ebc*/ 	.word	0x000000ff
        /*0ec0*/ 	.word	0x00000360
        /*0ec4*/ 	.short	0x010a
        /*0ec6*/ 	.byte	0x2c
	.zero		1


	//   ....[222]....
        /*0ec8*/ 	.word	0x00007a20
        /*0ecc*/ 	.word	0x00000010
        /*0ed0*/ 	.word	0x000003a0
        /*0ed4*/ 	.short	0x010a
        /*0ed6*/ 	.byte	0xff
	.zero		1


	//   ....[223]....
        /*0ed8*/ 	.word	0x00007bd0
        /*0edc*/ 	.word	0x000000ff
        /*0ee0*/ 	.word	0x00000360
        /*0ee4*/ 	.short	0x010a
        /*0ee6*/ 	.byte	0x2c
	.zero		1


	//   ....[224]....
        /*0ee8*/ 	.word	0x00007cb0
        /*0eec*/ 	.word	0x000000ff
        /*0ef0*/ 	.word	0x00000000
        /*0ef4*/ 	.short	0x0101
        /*0ef6*/ 	.byte	0x04
	.zero		1


	//   ....[225]....
        /*0ef8*/ 	.word	0x00007d10
        /*0efc*/ 	.word	0x00000010
        /*0f00*/ 	.word	0x000003a0
        /*0f04*/ 	.short	0x010a
        /*0f06*/ 	.byte	0xff
	.zero		1


	//   ....[226]....
        /*0f08*/ 	.word	0x00007fd0
        /*0f0c*/ 	.word	0x000000ff
        /*0f10*/ 	.word	0x00000000
        /*0f14*/ 	.short	0x0101
        /*0f16*/ 	.byte	0x04
	.zero		1


	//   ....[227]....
        /*0f18*/ 	.word	0x000089d0
        /*0f1c*/ 	.word	0x00000000
        /*0f20*/ 	.word	0x000003f0
        /*0f24*/ 	.short	0x010a
        /*0f26*/ 	.byte	0xff
	.zero		1


	//   ....[228]....
        /*0f28*/ 	.word	0x00008a30
        /*0f2c*/ 	.word	0x00000000
        /*0f30*/ 	.word	0x000001b0
        /*0f34*/ 	.short	0x010a
        /*0f36*/ 	.byte	0xff
	.zero		1


	//   ....[229]....
        /*0f38*/ 	.word	0x00008a90
        /*0f3c*/ 	.word	0x00000000
        /*0f40*/ 	.word	0x000001b0
        /*0f44*/ 	.short	0x010a
        /*0f46*/ 	.byte	0xff
	.zero		1


	//   ....[230]....
        /*0f48*/ 	.word	0x00008ae0
        /*0f4c*/ 	.word	0x00000003
        /*0f50*/ 	.word	0x00000380
        /*0f54*/ 	.short	0x010a
        /*0f56*/ 	.byte	0xff
	.zero		1


	//   ....[231]....
        /*0f58*/ 	.word	0x00008b40
        /*0f5c*/ 	.word	0x00000000
        /*0f60*/ 	.word	0x00000000
        /*0f64*/ 	.short	0x010a
        /*0f66*/ 	.byte	0xff
	.zero		1


	//   ....[232]....
        /*0f68*/ 	.word	0x00008ba0
        /*0f6c*/ 	.word	0x00000000
        /*0f70*/ 	.word	0x00000000
        /*0f74*/ 	.short	0x010a
        /*0f76*/ 	.byte	0xff
	.zero		1


	//   ....[233]....
        /*0f78*/ 	.word	0x00008c00
        /*0f7c*/ 	.word	0x00000000
        /*0f80*/ 	.word	0x00000000
        /*0f84*/ 	.short	0x010a
        /*0f86*/ 	.byte	0xff
	.zero		1


	//   ....[234]....
        /*0f88*/ 	.word	0x00008c60
        /*0f8c*/ 	.word	0x00000000
        /*0f90*/ 	.word	0x00000000
        /*0f94*/ 	.short	0x010a
        /*0f96*/ 	.byte	0xff
	.zero		1


	//   ....[235]....
        /*0f98*/ 	.word	0x00008cc0
        /*0f9c*/ 	.word	0x00000000
        /*0fa0*/ 	.word	0x00000000
        /*0fa4*/ 	.short	0x010a
        /*0fa6*/ 	.byte	0xff
	.zero		1


	//   ....[236]....
        /*0fa8*/ 	.word	0x00008d20
        /*0fac*/ 	.word	0x00000000
        /*0fb0*/ 	.word	0x00000000
        /*0fb4*/ 	.short	0x010a
        /*0fb6*/ 	.byte	0xff
	.zero		1


	//   ....[237]....
        /*0fb8*/ 	.word	0x00008d80
        /*0fbc*/ 	.word	0x00000000
        /*0fc0*/ 	.word	0x00000000
        /*0fc4*/ 	.short	0x010a
        /*0fc6*/ 	.byte	0xff
	.zero		1


	//   ....[238]....
        /*0fc8*/ 	.word	0x00008de0
        /*0fcc*/ 	.word	0x00000000
        /*0fd0*/ 	.word	0x00000000
        /*0fd4*/ 	.short	0x010a
        /*0fd6*/ 	.byte	0xff
	.zero		1


	//   ....[239]....
        /*0fd8*/ 	.word	0x00008e40
        /*0fdc*/ 	.word	0x00000000
        /*0fe0*/ 	.word	0x00000000
        /*0fe4*/ 	.short	0x010a
        /*0fe6*/ 	.byte	0xff
	.zero		1


	//   ....[240]....
        /*0fe8*/ 	.word	0x00008ea0
        /*0fec*/ 	.word	0x00000000
        /*0ff0*/ 	.word	0x00000000
        /*0ff4*/ 	.short	0x010a
        /*0ff6*/ 	.byte	0xff
	.zero		1


	//   ....[241]....
        /*0ff8*/ 	.word	0x00008f00
        /*0ffc*/ 	.word	0x00000000
        /*1000*/ 	.word	0x00000000
        /*1004*/ 	.short	0x010a
        /*1006*/ 	.byte	0xff
	.zero		1


	//   ....[242]....
        /*1008*/ 	.word	0x00008f60
        /*100c*/ 	.word	0x00000000
        /*1010*/ 	.word	0x00000000
        /*1014*/ 	.short	0x010a
        /*1016*/ 	.byte	0xff
	.zero		1


	//   ....[243]....
        /*1018*/ 	.word	0x00008fc0
        /*101c*/ 	.word	0x00000000
        /*1020*/ 	.word	0x00000000
        /*1024*/ 	.short	0x010a
        /*1026*/ 	.byte	0xff
	.zero		1


	//   ....[244]....
        /*1028*/ 	.word	0x00009020
        /*102c*/ 	.word	0x00000000
        /*1030*/ 	.word	0x00000000
        /*1034*/ 	.short	0x010a
        /*1036*/ 	.byte	0xff
	.zero		1


	//   ....[245]....
        /*1038*/ 	.word	0x00009080
        /*103c*/ 	.word	0x00000000
        /*1040*/ 	.word	0x00000000
        /*1044*/ 	.short	0x010a
        /*1046*/ 	.byte	0xff
	.zero		1


	//   ....[246]....
        /*1048*/ 	.word	0x000090e0
        /*104c*/ 	.word	0x00000000
        /*1050*/ 	.word	0x00000000
        /*1054*/ 	.short	0x010a
        /*1056*/ 	.byte	0xff
	.zero		1


	//   ....[247]....
        /*1058*/ 	.word	0x00009140
        /*105c*/ 	.word	0x00000000
        /*1060*/ 	.word	0x00000000
        /*1064*/ 	.short	0x010a
        /*1066*/ 	.byte	0xff
	.zero		1


	//   ....[248]....
        /*1068*/ 	.word	0x000091a0
        /*106c*/ 	.word	0x00000000
        /*1070*/ 	.word	0x00000000
        /*1074*/ 	.short	0x010a
        /*1076*/ 	.byte	0xff
	.zero		1


	//   ....[249]....
        /*1078*/ 	.word	0x00009200
        /*107c*/ 	.word	0x00000000
        /*1080*/ 	.word	0x00000000
        /*1084*/ 	.short	0x010a
        /*1086*/ 	.byte	0xff
	.zero		1


	//   ....[250]....
        /*1088*/ 	.word	0x00009260
        /*108c*/ 	.word	0x00000000
        /*1090*/ 	.word	0x00000000
        /*1094*/ 	.short	0x010a
        /*1096*/ 	.byte	0xff
	.zero		1


	//   ....[251]....
        /*1098*/ 	.word	0x000092c0
        /*109c*/ 	.word	0x00000000
        /*10a0*/ 	.word	0x00000000
        /*10a4*/ 	.short	0x010a
        /*10a6*/ 	.byte	0xff
	.zero		1


	//   ....[252]....
        /*10a8*/ 	.word	0x00009320
        /*10ac*/ 	.word	0x00000000
        /*10b0*/ 	.word	0x00000000
        /*10b4*/ 	.short	0x010a
        /*10b6*/ 	.byte	0xff
	.zero		1


	//   ....[253]....
        /*10b8*/ 	.word	0x00009380
        /*10bc*/ 	.word	0x00000000
        /*10c0*/ 	.word	0x00000000
        /*10c4*/ 	.short	0x010a
        /*10c6*/ 	.byte	0xff
	.zero		1


	//   ....[254]....
        /*10c8*/ 	.word	0x000093e0
        /*10cc*/ 	.word	0x00000000
        /*10d0*/ 	.word	0x00000000
        /*10d4*/ 	.short	0x010a
        /*10d6*/ 	.byte	0xff
	.zero		1


	//   ....[255]....
        /*10d8*/ 	.word	0x00009440
        /*10dc*/ 	.word	0x00000000
        /*10e0*/ 	.word	0x00000000
        /*10e4*/ 	.short	0x010a
        /*10e6*/ 	.byte	0xff
	.zero		1


	//   ....[0]....
        /*10e8*/ 	.word	0x000094a0
        /*10ec*/ 	.word	0x00000000
        /*10f0*/ 	.word	0x00000000
        /*10f4*/ 	.short	0x010a
        /*10f6*/ 	.byte	0xff
	.zero		1


	//   ....[1]....
        /*10f8*/ 	.word	0x00009500
        /*10fc*/ 	.word	0x00000000
        /*1100*/ 	.word	0x00000000
        /*1104*/ 	.short	0x010a
        /*1106*/ 	.byte	0xff
	.zero		1


	//   ....[2]....
        /*1108*/ 	.word	0x00009560
        /*110c*/ 	.word	0x00000000
        /*1110*/ 	.word	0x00000000
        /*1114*/ 	.short	0x010a
        /*1116*/ 	.byte	0xff
	.zero		1


	//   ....[3]....
        /*1118*/ 	.word	0x000095c0
        /*111c*/ 	.word	0x00000000
        /*1120*/ 	.word	0x00000000
        /*1124*/ 	.short	0x010a
        /*1126*/ 	.byte	0xff
	.zero		1


	//   ....[4]....
        /*1128*/ 	.word	0x00009620
        /*112c*/ 	.word	0x00000000
        /*1130*/ 	.word	0x00000000
        /*1134*/ 	.short	0x010a
        /*1136*/ 	.byte	0xff
	.zero		1


	//   ....[5]....
        /*1138*/ 	.word	0x00009680
        /*113c*/ 	.word	0x00000000
        /*1140*/ 	.word	0x00000000
        /*1144*/ 	.short	0x010a
        /*1146*/ 	.byte	0xff
	.zero		1


	//   ....[6]....
        /*1148*/ 	.word	0x000096e0
        /*114c*/ 	.word	0x00000000
        /*1150*/ 	.word	0x00000000
        /*1154*/ 	.short	0x010a
        /*1156*/ 	.byte	0xff
	.zero		1


	//   ....[7]....
        /*1158*/ 	.word	0x00009740
        /*115c*/ 	.word	0x00000000
        /*1160*/ 	.word	0x00000000
        /*1164*/ 	.short	0x010a
        /*1166*/ 	.byte	0xff
	.zero		1


	//   ....[8]....
        /*1168*/ 	.word	0x000097a0
        /*116c*/ 	.word	0x00000000
        /*1170*/ 	.word	0x00000000
        /*1174*/ 	.short	0x010a
        /*1176*/ 	.byte	0xff
	.zero		1


	//   ....[9]....
        /*1178*/ 	.word	0x00009800
        /*117c*/ 	.word	0x00000000
        /*1180*/ 	.word	0x00000000
        /*1184*/ 	.short	0x010a
        /*1186*/ 	.byte	0xff
	.zero		1


	//   ....[10]....
        /*1188*/ 	.word	0x00009860
        /*118c*/ 	.word	0x00000000
        /*1190*/ 	.word	0x00000000
        /*1194*/ 	.short	0x010a
        /*1196*/ 	.byte	0xff
	.zero		1


	//   ....[11]....
        /*1198*/ 	.word	0x000098c0
        /*119c*/ 	.word	0x00000000
        /*11a0*/ 	.word	0x00000000
        /*11a4*/ 	.short	0x010a
        /*11a6*/ 	.byte	0xff
	.zero		1


	//   ....[12]....
        /*11a8*/ 	.word	0x00009920
        /*11ac*/ 	.word	0x00000000
        /*11b0*/ 	.word	0x00000000
        /*11b4*/ 	.short	0x010a
        /*11b6*/ 	.byte	0xff
	.zero		1


	//   ....[13]....
        /*11b8*/ 	.word	0x00009980
        /*11bc*/ 	.word	0x00000000
        /*11c0*/ 	.word	0x00000000
        /*11c4*/ 	.short	0x010a
        /*11c6*/ 	.byte	0xff
	.zero		1


	//   ....[14]....
        /*11c8*/ 	.word	0x000099e0
        /*11cc*/ 	.word	0x00000000
        /*11d0*/ 	.word	0x00000000
        /*11d4*/ 	.short	0x010a
        /*11d6*/ 	.byte	0xff
	.zero		1


	//   ....[15]....
        /*11d8*/ 	.word	0x00009a40
        /*11dc*/ 	.word	0x00000000
        /*11e0*/ 	.word	0x00000000
        /*11e4*/ 	.short	0x010a
        /*11e6*/ 	.byte	0xff
	.zero		1


	//   ....[16]....
        /*11e8*/ 	.word	0x00009aa0
        /*11ec*/ 	.word	0x00000000
        /*11f0*/ 	.word	0x00000000
        /*11f4*/ 	.short	0x010a
        /*11f6*/ 	.byte	0xff
	.zero		1


	//   ....[17]....
        /*11f8*/ 	.word	0x00009b00
        /*11fc*/ 	.word	0x00000000
        /*1200*/ 	.word	0x00000000
        /*1204*/ 	.short	0x010a
        /*1206*/ 	.byte	0xff
	.zero		1


	//   ....[18]....
        /*1208*/ 	.word	0x00009b60
        /*120c*/ 	.word	0x00000000
        /*1210*/ 	.word	0x00000000
        /*1214*/ 	.short	0x010a
        /*1216*/ 	.byte	0xff
	.zero		1


	//   ....[19]....
        /*1218*/ 	.word	0x00009bc0
        /*121c*/ 	.word	0x00000000
        /*1220*/ 	.word	0x00000000
        /*1224*/ 	.short	0x010a
        /*1226*/ 	.byte	0xff
	.zero		1


	//   ....[20]....
        /*1228*/ 	.word	0x00009c20
        /*122c*/ 	.word	0x00000000
        /*1230*/ 	.word	0x00000000
        /*1234*/ 	.short	0x010a
        /*1236*/ 	.byte	0xff
	.zero		1


	//   ....[21]....
        /*1238*/ 	.word	0x00009c80
        /*123c*/ 	.word	0x00000000
        /*1240*/ 	.word	0x00000000
        /*1244*/ 	.short	0x010a
        /*1246*/ 	.byte	0xff
	.zero		1


	//   ....[22]....
        /*1248*/ 	.word	0x00009ce0
        /*124c*/ 	.word	0x00000000
        /*1250*/ 	.word	0x00000000
        /*1254*/ 	.short	0x010a
        /*1256*/ 	.byte	0xff
	.zero		1


	//   ....[23]....
        /*1258*/ 	.word	0x00009d40
        /*125c*/ 	.word	0x00000000
        /*1260*/ 	.word	0x00000000
        /*1264*/ 	.short	0x010a
        /*1266*/ 	.byte	0xff
	.zero		1


	//   ....[24]....
        /*1268*/ 	.word	0x00009da0
        /*126c*/ 	.word	0x00000000
        /*1270*/ 	.word	0x00000000
        /*1274*/ 	.short	0x010a
        /*1276*/ 	.byte	0xff
	.zero		1


	//   ....[25]....
        /*1278*/ 	.word	0x00009e00
        /*127c*/ 	.word	0x00000000
        /*1280*/ 	.word	0x00000000
        /*1284*/ 	.short	0x010a
        /*1286*/ 	.byte	0xff
	.zero		1


	//   ....[26]....
        /*1288*/ 	.word	0x00009e60
        /*128c*/ 	.word	0x00000000
        /*1290*/ 	.word	0x00000000
        /*1294*/ 	.short	0x010a
        /*1296*/ 	.byte	0xff
	.zero		1


	//   ....[27]....
        /*1298*/ 	.word	0x00009ec0
        /*129c*/ 	.word	0x00000000
        /*12a0*/ 	.word	0x00000000
        /*12a4*/ 	.short	0x010a
        /*12a6*/ 	.byte	0xff
	.zero		1


	//   ....[28]....
        /*12a8*/ 	.word	0x00009f10
        /*12ac*/ 	.word	0x00000002
        /*12b0*/ 	.word	0x000003e0
        /*12b4*/ 	.short	0x010a
        /*12b6*/ 	.byte	0xff
	.zero		1


	//   ....[29]....
        /*12b8*/ 	.word	0x00009f70
        /*12bc*/ 	.word	0x00000002
        /*12c0*/ 	.word	0x00000390
        /*12c4*/ 	.short	0x010a
        /*12c6*/ 	.byte	0xff
	.zero		1


	//   ....[30]....
        /*12c8*/ 	.word	0x00009fc0
        /*12cc*/ 	.word	0x00000002
        /*12d0*/ 	.word	0x00000380
        /*12d4*/ 	.short	0x010a
        /*12d6*/ 	.byte	0xff
	.zero		1


	//   ....[31]....
        /*12d8*/ 	.word	0x0000a020
        /*12dc*/ 	.word	0x00000000
        /*12e0*/ 	.word	0x00000390
        /*12e4*/ 	.short	0x010a
        /*12e6*/ 	.byte	0xff
	.zero		1


	//   ....[32]....
        /*12e8*/ 	.word	0x0000a070
        /*12ec*/ 	.word	0x00000000
        /*12f0*/ 	.word	0x00000380
        /*12f4*/ 	.short	0x010a
        /*12f6*/ 	.byte	0xff
	.zero		1


	//   ....[33]....
        /*12f8*/ 	.word	0x0000a0d0
        /*12fc*/ 	.word	0x00000002
        /*1300*/ 	.word	0x000003c0
        /*1304*/ 	.short	0x010a
        /*1306*/ 	.byte	0xff
	.zero		1


	//   ....[34]....
        /*1308*/ 	.word	0x0000a130
        /*130c*/ 	.word	0x00000000
        /*1310*/ 	.word	0x00000000
        /*1314*/ 	.short	0x010a
        /*1316*/ 	.byte	0xff
	.zero		1


	//   ....[35]....
        /*1318*/ 	.word	0x0000a190
        /*131c*/ 	.word	0x00000000
        /*1320*/ 	.word	0x00000000
        /*1324*/ 	.short	0x010a
        /*1326*/ 	.byte	0xff
	.zero		1


	//   ....[36]....
        /*1328*/ 	.word	0x0000a1f0
        /*132c*/ 	.word	0x00000000
        /*1330*/ 	.word	0x00000000
        /*1334*/ 	.short	0x010a
        /*1336*/ 	.byte	0xff
	.zero		1


	//   ....[37]....
        /*1338*/ 	.word	0x0000a250
        /*133c*/ 	.word	0x00000000
        /*1340*/ 	.word	0x00000000
        /*1344*/ 	.short	0x010a
        /*1346*/ 	.byte	0xff
	.zero		1


	//   ....[38]....
        /*1348*/ 	.word	0x0000a2b0
        /*134c*/ 	.word	0x00000000
        /*1350*/ 	.word	0x00000000
        /*1354*/ 	.short	0x010a
        /*1356*/ 	.byte	0xff
	.zero		1


	//   ....[39]....
        /*1358*/ 	.word	0x0000a300
        /*135c*/ 	.word	0x00000008
        /*1360*/ 	.word	0x00000380
        /*1364*/ 	.short	0x010a
        /*1366*/ 	.byte	0xff
	.zero		1


	//   ....[40]....
        /*1368*/ 	.word	0x0000a360
        /*136c*/ 	.word	0x00000000
        /*1370*/ 	.word	0x00000378
        /*1374*/ 	.short	0x010a
        /*1376*/ 	.byte	0xff
	.zero		1


	//   ....[41]....
        /*1378*/ 	.word	0x0000a3c0
        /*137c*/ 	.word	0x00000000
        /*1380*/ 	.word	0x00000368
        /*1384*/ 	.short	0x010a
        /*1386*/ 	.byte	0xff
	.zero		1


	//   ....[42]....
        /*1388*/ 	.word	0x0000a410
        /*138c*/ 	.word	0x00000003
        /*1390*/ 	.word	0x00000380
        /*1394*/ 	.short	0x010a
        /*1396*/ 	.byte	0xff
	.zero		1


	//   ....[43]....
        /*1398*/ 	.word	0x0000a470
        /*139c*/ 	.word	0x00000000
        /*13a0*/ 	.word	0x00000360
        /*13a4*/ 	.short	0x010a
        /*13a6*/ 	.byte	0xff
	.zero		1


	//   ....[44]....
        /*13a8*/ 	.word	0x0000a4c0
        /*13ac*/ 	.word	0x00000010
        /*13b0*/ 	.word	0x000003a0
        /*13b4*/ 	.short	0x010a
        /*13b6*/ 	.byte	0xff
	.zero		1


	//----- nvinfo : EIATTR_NUM_MBARRIERS
	.align		4
.L_47:
        /*13b8*/ 	.byte	0x03, 0x38
        /*13ba*/ 	.short	0x0080


	//----- nvinfo : EIATTR_EXIT_INSTR_OFFSETS
	.align		4
        /*13bc*/ 	.byte	0x04, 0x1c
        /*13be*/ 	.short	(.L_49 - .L_48)


	//   ....[0]....
.L_48:
        /*13c0*/ 	.word	0x00004ae0


	//   ....[1]....
        /*13c4*/ 	.word	0x00004fd0


	//   ....[2]....
        /*13c8*/ 	.word	0x00005030


	//   ....[3]....
        /*13cc*/ 	.word	0x00005e50


	//   ....[4]....
        /*13d0*/ 	.word	0x00006b30


	//   ....[5]....
        /*13d4*/ 	.word	0x00006b70


	//   ....[6]....
        /*13d8*/ 	.word	0x000089c0


	//----- nvinfo : EIATTR_MAX_THREADS
	.align		4
.L_49:
        /*13dc*/ 	.byte	0x04, 0x05
        /*13de*/ 	.short	(.L_51 - .L_50)
.L_50:
        /*13e0*/ 	.word	0x00000100
        /*13e4*/ 	.word	0x00000001
        /*13e8*/ 	.word	0x00000001


	//----- nvinfo : EIATTR_CRS_STACK_SIZE
	.align		4
.L_51:
        /*13ec*/ 	.byte	0x04, 0x1e
        /*13ee*/ 	.short	(.L_53 - .L_52)
.L_52:
        /*13f0*/ 	.word	0x00000000


	//----- nvinfo : EIATTR_CBANK_PARAM_SIZE
	.align		4
.L_53:
        /*13f4*/ 	.byte	0x03, 0x19
        /*13f6*/ 	.short	0x0800


	//----- nvinfo : EIATTR_PARAM_CBANK
	.align		4
        /*13f8*/ 	.byte	0x04, 0x0a
        /*13fa*/ 	.short	(.L_55 - .L_54)
	.align		4
.L_54:
        /*13fc*/ 	.word	index@(.nv.constant0._ZN7cutlass13device_kernelINS_4gemm6kernel13GemmUniversalIN4cute5tupleIJiiiiEEENS1_10collective13CollectiveMmaINS1_35MainloopSm100TmaUmmaWarpSpecializedILi54ELi2ELi4ENS5_IJNS4_1CILi2EEENSA_ILi1EEESC_EEEEENS5_IJNSA_ILi64EEESF_NSA_ILi32EEEEEEaNS5_IJlSC_lEEEaSI_NS4_8TiledMMAINS4_8MMA_AtomIJNS4_15SM100_MMA_S8_SSIaaiLi64ELi64ELNS4_4UMMA5MajorE0ELSN_0ELNSM_8SaturateE0EEEEEENS4_6LayoutINS5_IJSC_SC_SC_EEENS5_IJNSA_ILi0EEEST_ST_EEEEENS5_IJNS4_10UnderscoreESW_SW_EEEEENS4_13SM90_TMA_LOADENS4_14ComposedLayoutINS4_7SwizzleILi1ELi4ELi3EEENS4_18smem_ptr_flag_bitsILi8EEENSR_INS5_IJNSA_ILi8EEESG_EEENS5_IJSG_SC_EEEEEEEvNS4_8identityENS4_23SM90_TMA_LOAD_MULTICASTES19_vS1A_EENS_8epilogue10collective18CollectiveEpilogueINS1D_23Sm100TmaWarpSpecializedILi1ELi1ELi32ELb0ELb0EEEJSH_NS5_IJNSR_ISF_SC_EES1I_EEEaSI_aSI_NS1D_6fusion15FusionCallbacksIS1H_NS1K_17LinearCombinationIaiaiLNS_15FloatRoundStyleE2EEESH_S1J_JEEENS4_5SM1004TMEM4LOAD26SM100_TMEM_LOAD_16dp32b32xESZ_NS10_INS11_ILi2ELi4ELi3EEES14_NSR_INS5_IJS15_SF_EEENS5_IJSF_SC_EEEEEEENS4_39AutoVectorizingCopyWithAssumedAlignmentILi128EEENS4_14SM90_TMA_STOREES1Y_S20_S20_EEEvvEEEEvNT_6ParamsE)
        /*1400*/ 	.short	0x0380
        /*1402*/ 	.short	0x0800


	//----- nvinfo : EIATTR_SW_WAR
	.align		4
.L_55:
        /*1404*/ 	.byte	0x04, 0x36
        /*1406*/ 	.short	(.L_57 - .L_56)
.L_56:
        /*1408*/ 	.word	0x00000008
.L_57:


//--------------------- .nv.callgraph             --------------------------
	.section	.nv.callgraph,"",@"SHT_CUDA_CALLGRAPH"
	.align	4
	.sectionentsize	8
	.align		4
        /*0000*/ 	.word	0x00000000
	.align		4
        /*0004*/ 	.word	0xffffffff
	.align		4
        /*0008*/ 	.word	index@(_ZN7cutlass13device_kernelINS_4gemm6kernel13GemmUniversalIN4cute5tupleIJiiiiEEENS1_10collective13CollectiveMmaINS1_35MainloopSm100TmaUmmaWarpSpecializedILi54ELi2ELi4ENS5_IJNS4_1CILi2EEENSA_ILi1EEESC_EEEEENS5_IJNSA_ILi64EEESF_NSA_ILi32EEEEEEaNS5_IJlSC_lEEEaSI_NS4_8TiledMMAINS4_8MMA_AtomIJNS4_15SM100_MMA_S8_SSIaaiLi64ELi64ELNS4_4UMMA5MajorE0ELSN_0ELNSM_8SaturateE0EEEEEENS4_6LayoutINS5_IJSC_SC_SC_EEENS5_IJNSA_ILi0EEEST_ST_EEEEENS5_IJNS4_10UnderscoreESW_SW_EEEEENS4_13SM90_TMA_LOADENS4_14ComposedLayoutINS4_7SwizzleILi1ELi4ELi3EEENS4_18smem_ptr_flag_bitsILi8EEENSR_INS5_IJNSA_ILi8EEESG_EEENS5_IJSG_SC_EEEEEEEvNS4_8identityENS4_23SM90_TMA_LOAD_MULTICASTES19_vS1A_EENS_8epilogue10collective18CollectiveEpilogueINS1D_23Sm100TmaWarpSpecializedILi1ELi1ELi32ELb0ELb0EEEJSH_NS5_IJNSR_ISF_SC_EES1I_EEEaSI_aSI_NS1D_6fusion15FusionCallbacksIS1H_NS1K_17LinearCombinationIaiaiLNS_15FloatRoundStyleE2EEESH_S1J_JEEENS4_5SM1004TMEM4LOAD26SM100_TMEM_LOAD_16dp32b32xESZ_NS10_INS11_ILi2ELi4ELi3EEES14_NSR_INS5_IJS15_SF_EEENS5_IJSF_SC_EEEEEEENS4_39AutoVectorizingCopyWithAssumedAlignmentILi128EEENS4_14SM90_TMA_STOREES1Y_S20_S20_EEEvvEEEEvNT_6ParamsE)
	.align		4
        /*000c*/ 	.word	index@(__assertfail)
	.align		4
        /*0010*/ 	.word	0x00000000
	.align		4
        /*0014*/ 	.word	0xfffffffe
	.align		4
        /*0018*/ 	.word	0x00000000
	.align		4
        /*001c*/ 	.word	0xfffffffd
	.align		4
        /*0020*/ 	.word	0x00000000
	.align		4
        /*0024*/ 	.word	0xfffffffc


//--------------------- .nv.constant4             --------------------------
	.section	.nv.constant4,"a",@progbits
	.align	8
	.align		8
.nv.constant4:
        /*0000*/ 	.dword	__assertfail
	.align		8
        /*0008*/ 	.dword	__unnamed_1
	.align		8
        /*0010*/ 	.dword	__unnamed_2
	.align		8
        /*0018*/ 	.dword	_ZN40_INTERNAL_57348a82_4_k_cu_e4ba8c2c_360994cuda3std3__45__cpo5beginE
	.align		8
        /*0020*/ 	.dword	_ZN40_INTERNAL_57348a82_4_k_cu_e4ba8c2c_360994cuda3std3__45__cpo3endE
	.align		8
        /*0028*/ 	.dword	_ZN40_INTERNAL_57348a82_4_k_cu_e4ba8c2c_360994cuda3std3__45__cpo6cbeginE
	.align		8
        /*0030*/ 	.dword	_ZN40_INTERNAL_57348a82_4_k_cu_e4ba8c2c_360994cuda3std3__45__cpo4cendE
	.align		8
        /*0038*/ 	.dword	_ZN40_INTERNAL_57348a82_4_k_cu_e4ba8c2c_360994cuda3std3__442_GLOBAL__N__57348a82_4_k_cu_e4ba8c2c_360996ignoreE
	.align		8
        /*0040*/ 	.dword	_ZN40_INTERNAL_57348a82_4_k_cu_e4ba8c2c_360994cuda3std3__419piecewise_constructE
	.align		8
        /*0048*/ 	.dword	_ZN40_INTERNAL_57348a82_4_k_cu_e4ba8c2c_360994cuda3std3__48in_placeE
	.align		8
        /*0050*/ 	.dword	_ZN40_INTERNAL_57348a82_4_k_cu_e4ba8c2c_360994cuda3std6ranges3__45__cpo4swapE
	.align		8
        /*0058*/ 	.dword	_ZN40_INTERNAL_57348a82_4_k_cu_e4ba8c2c_360994cuda3std6ranges3__45__cpo9iter_moveE
	.align		8
        /*0060*/ 	.dword	_ZN40_INTERNAL_57348a82_4_k_cu_e4ba8c2c_360994cute7productE
	.align		8
        /*0068*/ 	.dword	_ZN40_INTERNAL_57348a82_4_k_cu_e4ba8c2c_360994cute1_E
	.align		8
        /*0070*/ 	.dword	$str$25
	.align		8
        /*0078*/ 	.dword	$str$26
	.align		8
        /*0080*/ 	.dword	$str$27
	.align		8
        /*0088*/ 	.dword	$str$28


//--------------------- .text._ZN7cutlass13device_kernelINS_4gemm6kernel13GemmUniversalIN4cute5tupleIJiiiiEEENS1_10collective13CollectiveMmaINS1_35MainloopSm100TmaUmmaWarpSpecializedILi54ELi2ELi4ENS5_IJNS4_1CILi2EEENSA_ILi1EEESC_EEEEENS5_IJNSA_ILi64EEESF_NSA_ILi32EEEEEEaNS5_IJlSC_lEEEaSI_NS4_8TiledMMAINS4_8MMA_AtomIJNS4_15SM100_MMA_S8_SSIaaiLi64ELi64ELNS4_4UMMA5MajorE0ELSN_0ELNSM_8SaturateE0EEEEEENS4_6LayoutINS5_IJSC_SC_SC_EEENS5_IJNSA_ILi0EEEST_ST_EEEEENS5_IJNS4_10UnderscoreESW_SW_EEEEENS4_13SM90_TMA_LOADENS4_14ComposedLayoutINS4_7SwizzleILi1ELi4ELi3EEENS4_18smem_ptr_flag_bitsILi8EEENSR_INS5_IJNSA_ILi8EEESG_EEENS5_IJSG_SC_EEEEEEEvNS4_8identityENS4_23SM90_TMA_LOAD_MULTICASTES19_vS1A_EENS_8epilogue10collective18CollectiveEpilogueINS1D_23Sm100TmaWarpSpecializedILi1ELi1ELi32ELb0ELb0EEEJSH_NS5_IJNSR_ISF_SC_EES1I_EEEaSI_aSI_NS1D_6fusion15FusionCallbacksIS1H_NS1K_17LinearCombinationIaiaiLNS_15FloatRoundStyleE2EEESH_S1J_JEEENS4_5SM1004TMEM4LOAD26SM100_TMEM_LOAD_16dp32b32xESZ_NS10_INS11_ILi2ELi4ELi3EEES14_NSR_INS5_IJS15_SF_EEENS5_IJSF_SC_EEEEEEENS4_39AutoVectorizingCopyWithAssumedAlignmentILi128EEENS4_14SM90_TMA_STOREES1Y_S20_S20_EEEvvEEEEvNT_6ParamsE --------------------------
	.section	.text._ZN7cutlass13device_kernelINS_4gemm6kernel13GemmUniversalIN4cute5tupleIJiiiiEEENS1_10collective13CollectiveMmaINS1_35MainloopSm100TmaUmmaWarpSpecializedILi54ELi2ELi4ENS5_IJNS4_1CILi2EEENSA_ILi1EEESC_EEEEENS5_IJNSA_ILi64EEESF_NSA_ILi32EEEEEEaNS5_IJlSC_lEEEaSI_NS4_8TiledMMAINS4_8MMA_AtomIJNS4_15SM100_MMA_S8_SSIaaiLi64ELi64ELNS4_4UMMA5MajorE0ELSN_0ELNSM_8SaturateE0EEEEEENS4_6LayoutINS5_IJSC_SC_SC_EEENS5_IJNSA_ILi0EEEST_ST_EEEEENS5_IJNS4_10UnderscoreESW_SW_EEEEENS4_13SM90_TMA_LOADENS4_14ComposedLayoutINS4_7SwizzleILi1ELi4ELi3EEENS4_18smem_ptr_flag_bitsILi8EEENSR_INS5_IJNSA_ILi8EEESG_EEENS5_IJSG_SC_EEEEEEEvNS4_8identityENS4_23SM90_TMA_LOAD_MULTICASTES19_vS1A_EENS_8epilogue10collective18CollectiveEpilogueINS1D_23Sm100TmaWarpSpecializedILi1ELi1ELi32ELb0ELb0EEEJSH_NS5_IJNSR_ISF_SC_EES1I_EEEaSI_aSI_NS1D_6fusion15FusionCallbacksIS1H_NS1K_17LinearCombinationIaiaiLNS_15FloatRoundStyleE2EEESH_S1J_JEEENS4_5SM1004TMEM4LOAD26SM100_TMEM_LOAD_16dp32b32xESZ_NS10_INS11_ILi2ELi4ELi3EEES14_NSR_INS5_IJS15_SF_EEENS5_IJSF_SC_EEEEEEENS4_39AutoVectorizingCopyWithAssumedAlignmentILi128EEENS4_14SM90_TMA_STOREES1Y_S20_S20_EEEvvEEEEvNT_6ParamsE,"ax",@progbits
	.align	128
.text._ZN7cutlass13device_kernelINS_4gemm6kernel13GemmUniversalIN4cute5tupleIJiiiiEEENS1_10collective13CollectiveMmaINS1_35MainloopSm100TmaUmmaWarpSpecializedILi54ELi2ELi4ENS5_IJNS4_1CILi2EEENSA_ILi1EEESC_EEEEENS5_IJNSA_ILi64EEESF_NSA_ILi32EEEEEEaNS5_IJlSC_lEEEaSI_NS4_8TiledMMAINS4_8MMA_AtomIJNS4_15SM100_MMA_S8_SSIaaiLi64ELi64ELNS4_4UMMA5MajorE0ELSN_0ELNSM_8SaturateE0EEEEEENS4_6LayoutINS5_IJSC_SC_SC_EEENS5_IJNSA_ILi0EEEST_ST_EEEEENS5_IJNS4_10UnderscoreESW_SW_EEEEENS4_13SM90_TMA_LOADENS4_14ComposedLayoutINS4_7SwizzleILi1ELi4ELi3EEENS4_18smem_ptr_flag_bitsILi8EEENSR_INS5_IJNSA_ILi8EEESG_EEENS5_IJSG_SC_EEEEEEEvNS4_8identityENS4_23SM90_TMA_LOAD_MULTICASTES19_vS1A_EENS_8epilogue10collective18CollectiveEpilogueINS1D_23Sm100TmaWarpSpecializedILi1ELi1ELi32ELb0ELb0EEEJSH_NS5_IJNSR_ISF_SC_EES1I_EEEaSI_aSI_NS1D_6fusion15FusionCallbacksIS1H_NS1K_17LinearCombinationIaiaiLNS_15FloatRoundStyleE2EEESH_S1J_JEEENS4_5SM1004TMEM4LOAD26SM100_TMEM_LOAD_16dp32b32xESZ_NS10_INS11_ILi2ELi4ELi3EEES14_NSR_INS5_IJS15_SF_EEENS5_IJSF_SC_EEEEEEENS4_39AutoVectorizingCopyWithAssumedAlignmentILi128EEENS4_14SM90_TMA_STOREES1Y_S20_S20_EEEvvEEEEvNT_6ParamsE:
        .type           _ZN7cutlass13device_kernelINS_4gemm6kernel13GemmUniversalIN4cute5tupleIJiiiiEEENS1_10collective13CollectiveMmaINS1_35MainloopSm100TmaUmmaWarpSpecializedILi54ELi2ELi4ENS5_IJNS4_1CILi2EEENSA_ILi1EEESC_EEEEENS5_IJNSA_ILi64EEESF_NSA_ILi32EEEEEEaNS5_IJlSC_lEEEaSI_NS4_8TiledMMAINS4_8MMA_AtomIJNS4_15SM100_MMA_S8_SSIaaiLi64ELi64ELNS4_4UMMA5MajorE0ELSN_0ELNSM_8SaturateE0EEEEEENS4_6LayoutINS5_IJSC_SC_SC_EEENS5_IJNSA_ILi0EEEST_ST_EEEEENS5_IJNS4_10UnderscoreESW_SW_EEEEENS4_13SM90_TMA_LOADENS4_14ComposedLayoutINS4_7SwizzleILi1ELi4ELi3EEENS4_18smem_ptr_flag_bitsILi8EEENSR_INS5_IJNSA_ILi8EEESG_EEENS5_IJSG_SC_EEEEEEEvNS4_8identityENS4_23SM90_TMA_LOAD_MULTICASTES19_vS1A_EENS_8epilogue10collective18CollectiveEpilogueINS1D_23Sm100TmaWarpSpecializedILi1ELi1ELi32ELb0ELb0EEEJSH_NS5_IJNSR_ISF_SC_EES1I_EEEaSI_aSI_NS1D_6fusion15FusionCallbacksIS1H_NS1K_17LinearCombinationIaiaiLNS_15FloatRoundStyleE2EEESH_S1J_JEEENS4_5SM1004TMEM4LOAD26SM100_TMEM_LOAD_16dp32b32xESZ_NS10_INS11_ILi2ELi4ELi3EEES14_NSR_INS5_IJS15_SF_EEENS5_IJSF_SC_EEEEEEENS4_39AutoVectorizingCopyWithAssumedAlignmentILi128EEENS4_14SM90_TMA_STOREES1Y_S20_S20_EEEvvEEEEvNT_6ParamsE,@function
        .size           _ZN7cutlass13device_kernelINS_4gemm6kernel13GemmUniversalIN4cute5tupleIJiiiiEEENS1_10collective13CollectiveMmaINS1_35MainloopSm100TmaUmmaWarpSpecializedILi54ELi2ELi4ENS5_IJNS4_1CILi2EEENSA_ILi1EEESC_EEEEENS5_IJNSA_ILi64EEESF_NSA_ILi32EEEEEEaNS5_IJlSC_lEEEaSI_NS4_8TiledMMAINS4_8MMA_AtomIJNS4_15SM100_MMA_S8_SSIaaiLi64ELi64ELNS4_4UMMA5MajorE0ELSN_0ELNSM_8SaturateE0EEEEEENS4_6LayoutINS5_IJSC_SC_SC_EEENS5_IJNSA_ILi0EEEST_ST_EEEEENS5_IJNS4_10UnderscoreESW_SW_EEEEENS4_13SM90_TMA_LOADENS4_14ComposedLayoutINS4_7SwizzleILi1ELi4ELi3EEENS4_18smem_ptr_flag_bitsILi8EEENSR_INS5_IJNSA_ILi8EEESG_EEENS5_IJSG_SC_EEEEEEEvNS4_8identityENS4_23SM90_TMA_LOAD_MULTICASTES19_vS1A_EENS_8epilogue10collective18CollectiveEpilogueINS1D_23Sm100TmaWarpSpecializedILi1ELi1ELi32ELb0ELb0EEEJSH_NS5_IJNSR_ISF_SC_EES1I_EEEaSI_aSI_NS1D_6fusion15FusionCallbacksIS1H_NS1K_17LinearCombinationIaiaiLNS_15FloatRoundStyleE2EEESH_S1J_JEEENS4_5SM1004TMEM4LOAD26SM100_TMEM_LOAD_16dp32b32xESZ_NS10_INS11_ILi2ELi4ELi3EEES14_NSR_INS5_IJS15_SF_EEENS5_IJSF_SC_EEEEEEENS4_39AutoVectorizingCopyWithAssumedAlignmentILi128EEENS4_14SM90_TMA_STOREES1Y_S20_S20_EEEvvEEEEvNT_6ParamsE,(.L_x_286 - _ZN7cutlass13device_kernelINS_4gemm6kernel13GemmUniversalIN4cute5tupleIJiiiiEEENS1_10collective13CollectiveMmaINS1_35MainloopSm100TmaUmmaWarpSpecializedILi54ELi2ELi4ENS5_IJNS4_1CILi2EEENSA_ILi1EEESC_EEEEENS5_IJNSA_ILi64EEESF_NSA_ILi32EEEEEEaNS5_IJlSC_lEEEaSI_NS4_8TiledMMAINS4_8MMA_AtomIJNS4_15SM100_MMA_S8_SSIaaiLi64ELi64ELNS4_4UMMA5MajorE0ELSN_0ELNSM_8SaturateE0EEEEEENS4_6LayoutINS5_IJSC_SC_SC_EEENS5_IJNSA_ILi0EEEST_ST_EEEEENS5_IJNS4_10UnderscoreESW_SW_EEEEENS4_13SM90_TMA_LOADENS4_14ComposedLayoutINS4_7SwizzleILi1ELi4ELi3EEENS4_18smem_ptr_flag_bitsILi8EEENSR_INS5_IJNSA_ILi8EEESG_EEENS5_IJSG_SC_EEEEEEEvNS4_8identityENS4_23SM90_TMA_LOAD_MULTICASTES19_vS1A_EENS_8epilogue10collective18CollectiveEpilogueINS1D_23Sm100TmaWarpSpecializedILi1ELi1ELi32ELb0ELb0EEEJSH_NS5_IJNSR_ISF_SC_EES1I_EEEaSI_aSI_NS1D_6fusion15FusionCallbacksIS1H_NS1K_17LinearCombinationIaiaiLNS_15FloatRoundStyleE2EEESH_S1J_JEEENS4_5SM1004TMEM4LOAD26SM100_TMEM_LOAD_16dp32b32xESZ_NS10_INS11_ILi2ELi4ELi3EEES14_NSR_INS5_IJS15_SF_EEENS5_IJSF_SC_EEEEEEENS4_39AutoVectorizingCopyWithAssumedAlignmentILi128EEENS4_14SM90_TMA_STOREES1Y_S20_S20_EEEvvEEEEvNT_6ParamsE)
        .other          _ZN7cutlass13device_kernelINS_4gemm6kernel13GemmUniversalIN4cute5tupleIJiiiiEEENS1_10collective13CollectiveMmaINS1_35MainloopSm100TmaUmmaWarpSpecializedILi54ELi2ELi4ENS5_IJNS4_1CILi2EEENSA_ILi1EEESC_EEEEENS5_IJNSA_ILi64EEESF_NSA_ILi32EEEEEEaNS5_IJlSC_lEEEaSI_NS4_8TiledMMAINS4_8MMA_AtomIJNS4_15SM100_MMA_S8_SSIaaiLi64ELi64ELNS4_4UMMA5MajorE0ELSN_0ELNSM_8SaturateE0EEEEEENS4_6LayoutINS5_IJSC_SC_SC_EEENS5_IJNSA_ILi0EEEST_ST_EEEEENS5_IJNS4_10UnderscoreESW_SW_EEEEENS4_13SM90_TMA_LOADENS4_14ComposedLayoutINS4_7SwizzleILi1ELi4ELi3EEENS4_18smem_ptr_flag_bitsILi8EEENSR_INS5_IJNSA_ILi8EEESG_EEENS5_IJSG_SC_EEEEEEEvNS4_8identityENS4_23SM90_TMA_LOAD_MULTICASTES19_vS1A_EENS_8epilogue10collective18CollectiveEpilogueINS1D_23Sm100TmaWarpSpecializedILi1ELi1ELi32ELb0ELb0EEEJSH_NS5_IJNSR_ISF_SC_EES1I_EEEaSI_aSI_NS1D_6fusion15FusionCallbacksIS1H_NS1K_17LinearCombinationIaiaiLNS_15FloatRoundStyleE2EEESH_S1J_JEEENS4_5SM1004TMEM4LOAD26SM100_TMEM_LOAD_16dp32b32xESZ_NS10_INS11_ILi2ELi4ELi3EEES14_NSR_INS5_IJS15_SF_EEENS5_IJSF_SC_EEEEEEENS4_39AutoVectorizingCopyWithAssumedAlignmentILi128EEENS4_14SM90_TMA_STOREES1Y_S20_S20_EEEvvEEEEvNT_6ParamsE,@"STO_CUDA_ENTRY STV_DEFAULT"
_ZN7cutlass13device_kernelINS_4gemm6kernel13GemmUniversalIN4cute5tupleIJiiiiEEENS1_10collective13CollectiveMmaINS1_35MainloopSm100TmaUmmaWarpSpecializedILi54ELi2ELi4ENS5_IJNS4_1CILi2EEENSA_ILi1EEESC_EEEEENS5_IJNSA_ILi64EEESF_NSA_ILi32EEEEEEaNS5_IJlSC_lEEEaSI_NS4_8TiledMMAINS4_8MMA_AtomIJNS4_15SM100_MMA_S8_SSIaaiLi64ELi64ELNS4_4UMMA5MajorE0ELSN_0ELNSM_8SaturateE0EEEEEENS4_6LayoutINS5_IJSC_SC_SC_EEENS5_IJNSA_ILi0EEEST_ST_EEEEENS5_IJNS4_10UnderscoreESW_SW_EEEEENS4_13SM90_TMA_LOADENS4_14ComposedLayoutINS4_7SwizzleILi1ELi4ELi3EEENS4_18smem_ptr_flag_bitsILi8EEENSR_INS5_IJNSA_ILi8EEESG_EEENS5_IJSG_SC_EEEEEEEvNS4_8identityENS4_23SM90_TMA_LOAD_MULTICASTES19_vS1A_EENS_8epilogue10collective18CollectiveEpilogueINS1D_23Sm100TmaWarpSpecializedILi1ELi1ELi32ELb0ELb0EEEJSH_NS5_IJNSR_ISF_SC_EES1I_EEEaSI_aSI_NS1D_6fusion15FusionCallbacksIS1H_NS1K_17LinearCombinationIaiaiLNS_15FloatRoundStyleE2EEESH_S1J_JEEENS4_5SM1004TMEM4LOAD26SM100_TMEM_LOAD_16dp32b32xESZ_NS10_INS11_ILi2ELi4ELi3EEES14_NSR_INS5_IJS15_SF_EEENS5_IJSF_SC_EEEEEEENS4_39AutoVectorizingCopyWithAssumedAlignmentILi128EEENS4_14SM90_TMA_STOREES1Y_S20_S20_EEEvvEEEEvNT_6ParamsE:
[----:B------:R-:W1:Y:S01]  /*0000*/  LDC R1, c[0x0][0x37c] ;  /* 0x0000df00ff017b82 */ /* 0x000e620000000800 */
[----:B------:R-:W2:Y:S01]  /*0010*/  S2R R69, SR_TID.X ;  /* 0x0000000000457919 */ /* 0x000ea20000002100 */
[----:B------:R-:W3:Y:S01]  /*0020*/  LDCU.64 UR8, c[0x0][0x890] ;  /* 0x00011200ff0877ac */ /* 0x000ee20008000a00 */
[----:B------:R-:W-:Y:S02]  /*0030*/  PRMT R80, RZ, 0x7610, R80 ;  /* 0x00007610ff507816 */ /* 0x000fe40000000050 */
[----:B------:R-:W-:Y:S01]  /*0040*/  ELECT P3, URZ, PT ;  /* 0x0000000000ff782f */ /* 0x000fe20003860000 */
[----:B---3--:R-:W-:-:S04]  /*0050*/  UISETP.NE.U32.AND UP0, UPT, UR8, URZ, UPT ;  /* 0x000000ff0800728c */ /* 0x008fc8000bf05070 */
[----:B------:R-:W-:Y:S01]  /*0060*/  UISETP.NE.AND.EX UP0, UPT, UR9, URZ, UPT, UP0 ;  /* 0x000000ff0900728c */ /* 0x000fe2000bf05300 */
[----:B--2---:R-:W-:-:S05]  /*0070*/  SHF.R.U32.HI R81, RZ, 0x5, R69 ;  /* 0x00000005ff517819 */ /* 0x004fca0000011645 */
[----:B------:R-:W2:Y:S02]  /*0080*/  SHFL.IDX PT, R0, R81, RZ, 0x1f ;  /* 0x00001fff51007589 */ /* 0x000ea400000e0000 */
[----:B--2---:R-:W-:Y:S01]  /*0090*/  R2UR UR18, R0 ;  /* 0x00000000001272ca */ /* 0x004fe200000e0000 */
[----:B-1----:R-:W-:-:S14]  /*00a0*/  BRA.U UP0, `(.L_x_0) ;  /* 0x0000000100307547 */ /* 0x002fdc000b800000 */
[----:B------:R-:W1:Y:S02]  /*00b0*/  LDCU.64 UR4, c[0x0][0x888] ;  /* 0x00011100ff0477ac */ /* 0x000e640008000a00 */
[----:B-1----:R-:W-:-:S04]  /*00c0*/  UISETP.NE.U32.AND UP0, UPT, UR4, URZ, UPT ;  /* 0x000000ff0400728c */ /* 0x002fc8000bf05070 */
[----:B------:R-:W-:-:S09]  /*00d0*/  UISETP.NE.AND.EX UP0, UPT, UR5, URZ, UPT, UP0 ;  /* 0x000000ff0500728c */ /* 0x000fd2000bf05300 */
[----:B------:R-:W-:Y:S05]  /*00e0*/  BRA.U !UP0, `(.L_x_1) ;  /* 0x0000000108147547 */ /* 0x000fea000b800000 */
[----:B------:R-:W1:Y:S01]  /*00f0*/  LDC.64 R2, c[0x0][0x888] ;  /* 0x00022200ff027b82 */ /* 0x000e620000000a00 */
[----:B------:R-:W1:Y:S02]  /*0100*/  LDCU.64 UR4, c[0x0][0x358] ;  /* 0x00006b00ff0477ac */ /* 0x000e640008000a00 */
[----:B-1----:R1:W5:Y:S01]  /*0110*/  LDG.E R39, desc[UR4][R2.64] ;  /* 0x0000000402277981 */ /* 0x002362000c1e1900 */
[----:B------:R-:W-:Y:S01]  /*0120*/  HFMA2 R80, -RZ, RZ, 0, 5.9604644775390625e-08 ;  /* 0x00000001ff507431 */ /* 0x000fe200000001ff */
[----:B------:R-:W-:Y:S05]  /*0130*/  BRA `(.L_x_0) ;  /* 0x00000000000c7947 */ /* 0x000fea0003800000 */
.L_x_1:
[----:B------:R-:W1:Y:S01]  /*0140*/  LDCU UR4, c[0x0][0x880] ;  /* 0x00011000ff0477ac */ /* 0x000e620008000800 */
[----:B------:R-:W-:Y:S01]  /*0150*/  HFMA2 R80, -RZ, RZ, 0, 5.9604644775390625e-08 ;  /* 0x00000001ff507431 */ /* 0x000fe200000001ff */
[----:B-1----:R-:W-:-:S07]  /*0160*/  MOV R39, UR4 ;  /* 0x0000000400277c02 */ /* 0x002fce0008000f00 */
.L_x_0:
[----:B------:R-:W2:Y:S02]  /*0170*/  LDCU.64 UR4, c[0x0][0x8b0] ;  /* 0x00011600ff0477ac */ /* 0x000ea40008000a00 */
[----:B--2---:R-:W-:-:S04]  /*0180*/  UISETP.NE.U32.AND UP0, UPT, UR4, URZ, UPT ;  /* 0x000000ff0400728c */ /* 0x004fc8000bf05070 */
[----:B------:R-:W-:-:S09]  /*0190*/  UISETP.NE.AND.EX UP0, UPT, UR5, URZ, UPT, UP0 ;  /* 0x000000ff0500728c */ /* 0x000fd2000bf05300 */
[----:B------:R-:W-:Y:S05]  /*01a0*/  BRA.U UP0, `(.L_x_2) ;  /* 0x0000000100287547 */ /* 0x000fea000b800000 */
[----:B------:R-:W2:Y:S02]  /*01b0*/  LDCU.64 UR4, c[0x0][0x8a8] ;  /* 0x00011500ff0477ac */ /* 0x000ea40008000a00 */
[----:B--2---:R-:W-:-:S04]  /*01c0*/  UISETP.NE.U32.AND UP0, UPT, UR4, URZ, UPT ;  /* 0x000000ff0400728c */ /* 0x004fc8000bf05070 */
[----:B------:R-:W-:-:S09]  /*01d0*/  UISETP.NE.AND.EX UP0, UPT, UR5, URZ, UPT, UP0 ;  /* 0x000000ff0500728c */ /* 0x000fd2000bf05300 */
[----:B------:R-:W-:Y:S05]  /*01e0*/  BRA.U !UP0, `(.L_x_3) ;  /* 0x0000000108107547 */ /* 0x000fea000b800000 */
[----:B-1----:R-:W1:Y:S01]  /*01f0*/  LDC.64 R2, c[0x0][0x8a8] ;  /* 0x00022a00ff027b82 */ /* 0x002e620000000a00 */
[----:B------:R-:W1:Y:S02]  /*0200*/  LDCU.64 UR4, c[0x0][0x358] ;  /* 0x00006b00ff0477ac */ /* 0x000e640008000a00 */
[----:B-1----:R2:W5:Y:S01]  /*0210*/  LDG.E R38, desc[UR4][R2.64] ;  /* 0x0000000402267981 */ /* 0x002562000c1e1900 */
[----:B------:R-:W-:Y:S05]  /*0220*/  BRA `(.L_x_2) ;  /* 0x0000000000087947 */ /* 0x000fea0003800000 */
.L_x_3:
[----:B------:R-:W2:Y:S02]  /*0230*/  LDCU UR4, c[0x0][0x8a0] ;  /* 0x00011400ff0477ac */ /* 0x000ea40008000800 */
[----:B--2---:R-:W-:Y:S02]  /*0240*/  MOV R38, UR4 ;  /* 0x0000000400267c02 */ /* 0x004fe40008000f00 */
.L_x_2:
[----:B------:R-:W-:Y:S01]  /*0250*/  IMAD.U32 R0, RZ, RZ, UR18 ;  /* 0x00000012ff007e24 */ /* 0x000fe2000f8e00ff */
[----:B------:R-:W-:Y:S04]  /*0260*/  BSSY.RECONVERGENT B0, `(.L_x_4) ;  /* 0x000000c000007945 */ /* 0x000fe80003800200 */
[C---:B------:R-:W-:Y:S02]  /*0270*/  ISETP.NE.OR P1, PT, R0.reuse, 0x1, !P3 ;  /* 0x000000010000780c */ /* 0x040fe40005f25670 */
[----:B------:R-:W-:-:S11]  /*0280*/  ISETP.NE.OR P0, PT, R0, 0x3, !P3 ;  /* 0x000000030000780c */ /* 0x000fd60005f05670 */
[----:B------:R-:W-:Y:S05]  /*0290*/  @P1 BRA `(.L_x_5) ;  /* 0x0000000000201947 */ /* 0x000fea0003800000 */
[----:B------:R-:W3:Y:S02]  /*02a0*/  LDCU.64 UR4, c[0x0][0x348] ;  /* 0x00006900ff0477ac */ /* 0x000ee40008000a00 */
[----:B---3--:R-:W-:Y:S02]  /*02b0*/  UIADD3 UR6, UP1, UPT, UR4, 0x80, URZ ;  /* 0x0000008004067890 */ /* 0x008fe4000ff3e0ff */
[----:B------:R-:W-:Y:S02]  /*02c0*/  UIADD3 UR4, UP0, UPT, UR4, 0x180, URZ ;  /* 0x0000018004047890 */ /* 0x000fe4000ff1e0ff */
[----:B------:R-:W-:Y:S02]  /*02d0*/  UIADD3.X UR7, UPT, UPT, URZ, UR5, URZ, UP1, !UPT ;  /* 0x00000005ff077290 */ /* 0x000fe40008ffe4ff */
[----:B------:R-:W-:-:S07]  /*02e0*/  UIADD3.X UR5, UPT, UPT, URZ, UR5, URZ, UP0, !UPT ;  /* 0x00000005ff057290 */ /* 0x000fce00087fe4ff */
[----:B------:R3:W-:Y:S02]  /*02f0*/  UTMACCTL.PF [UR6] ;  /* 0x00000000060079b9 */ /* 0x0007e40008040000 */
[----:B------:R3:W-:Y:S02]  /*0300*/  UTMACCTL.PF [UR4] ;  /* 0x00000000040079b9 */ /* 0x0007e40008040000 */
[----:B---3--:R-:W-:Y:S01]  /*0310*/  NOP ;  /* 0x0000000000007918 */ /* 0x008fe20000000000 */
.L_x_5:
[----:B------:R-:W-:Y:S05]  /*0320*/  BSYNC.RECONVERGENT B0 ;  /* 0x0000000000007941 */ /* 0x000fea0003800200 */
.L_x_4:
[----:B------:R-:W-:Y:S04]  /*0330*/  BSSY.RECONVERGENT B0, `(.L_x_6) ;  /* 0x000000a000007945 */ /* 0x000fe80003800200 */
        /* <DEDUP_REMOVED lines=9> */
.L_x_7:
[----:B------:R-:W-:Y:S05]  /*03d0*/  BSYNC.RECONVERGENT B0 ;  /* 0x0000000000007941 */ /* 0x000fea0003800200 */
.L_x_6:
[----:B------:R-:W3:Y:S01]  /*03e0*/  LDCU.64 UR4, c[0x0][0x888] ;  /* 0x00011100ff0477ac */ /* 0x000ee20008000a00 */
[----:B------:R-:W-:Y:S02]  /*03f0*/  UISETP.EQ.U32.AND UP2, UPT, UR8, URZ, UPT ;  /* 0x000000ff0800728c */ /* 0x000fe4000bf42070 */
[----:B------:R-:W-:Y:S02]  /*0400*/  UPLOP3.LUT UP3, UPT, UPT, UPT, UPT, 0x80, 0x8 ;  /* 0x000000000008789c */ /* 0x000fe40003f6f070 */
[----:B---3--:R-:W-:-:S04]  /*0410*/  UISETP.NE.U32.AND UP0, UPT, UR4, URZ, UPT ;  /* 0x000000ff0400728c */ /* 0x008fc8000bf05070 */
[----:B------:R-:W-:-:S04]  /*0420*/  UISETP.NE.AND.EX UP1, UPT, UR5, URZ, UPT, UP0 ;  /* 0x000000ff0500728c */ /* 0x000fc8000bf25300 */
[----:B------:R-:W-:-:S04]  /*0430*/  UISETP.EQ.OR.EX UP4, UPT, UR9, URZ, !UP1, UP2 ;  /* 0x000000ff0900728c */ /* 0x000fc8000cf82720 */
[----:B------:R-:W-:-:S05]  /*0440*/  UP2UR UR61, UPR, URZ, 0x10 ;  /* 0x00000010ff3d7883 */ /* 0x000fca0008000000 */
[----:B------:R-:W-:Y:S07]  /*0450*/  BRA.U !UP4, `(.L_x_8) ;  /* 0x000000010c207547 */ /* 0x000fee000b800000 */
[----:B-----5:R-:W-:Y:S01]  /*0460*/  R2UR UR5, R39 ;  /* 0x00000000270572ca */ /* 0x020fe200000e0000 */
[----:B------:R-:W-:Y:S02]  /*0470*/  UISETP.NE.U32.AND UP2, UPT, UR8, URZ, UPT ;  /* 0x000000ff0800728c */ /* 0x000fe4000bf45070 */
[----:B------:R-:W-:Y:S02]  /*0480*/  USEL UR4, URZ, 0xffffffff, UP1 ;  /* 0xffffffffff047887 */ /* 0x000fe40008800000 */
[----:B------:R-:W-:-:S08]  /*0490*/  UISETP.NE.AND.EX UP2, UPT, UR9, URZ, UPT, UP2 ;  /* 0x000000ff0900728c */ /* 0x000fd0000bf45320 */
[----:B------:R-:W-:-:S04]  /*04a0*/  UISETP.NE.AND UP0, UPT, UR5, URZ, UPT ;  /* 0x000000ff0500728c */ /* 0x000fc8000bf05270 */
[----:B------:R-:W-:-:S04]  /*04b0*/  @!UP2 USEL UR4, URZ, 0xffffffff, UP0 ;  /* 0xffffffffff04a887 */ /* 0x000fc80008000000 */
[----:B------:R-:W-:-:S04]  /*04c0*/  ULOP3.LUT UR4, UR4, 0x1, URZ, 0xc0, !UPT ;  /* 0x0000000104047892 */ /* 0x000fc8000f8ec0ff */
[----:B------:R-:W-:Y:S02]  /*04d0*/  UISETP.NE.U32.AND UP3, UPT, UR4, 0x1, UPT ;  /* 0x000000010400788c */ /* 0x000fe4000bf65070 */
.L_x_8:
[----:B-12---:R-:W1:Y:S02]  /*04e0*/  SHFL.IDX PT, R2, R81, RZ, 0x1f ;  /* 0x00001fff51027589 */ /* 0x006e6400000e0000 */
[----:B-1----:R-:W-:-:S13]  /*04f0*/  ISETP.NE.AND P0, PT, R2, RZ, PT ;  /* 0x000000ff0200720c */ /* 0x002fda0003f05270 */
[----:B------:R-:W-:Y:S05]  /*0500*/  @P0 BRA `(.L_x_9) ;  /* 0x0000000400f40947 */ /* 0x000fea0003800000 */
[----:B------:R-:W-:Y:S01]  /*0510*/  ELECT P0, URZ, PT ;  /* 0x0000000000ff782f */ /* 0x000fe20003800000 */
[----:B------:R-:W-:-:S12]  /*0520*/  BSSY.RECONVERGENT B0, `(.L_x_9) ;  /* 0x000007b000007945 */ /* 0x000fd80003800200 */
[----:B------:R-:W-:Y:S05]  /*0530*/  @!P0 BRA `(.L_x_10) ;  /* 0x0000000400e48947 */ /* 0x000fea0003800000 */
[----:B------:R-:W1:Y:S01]  /*0540*/  S2UR UR4, SR_CgaCtaId ;  /* 0x00000000000479c3 */ /* 0x000e620000008800 */
[----:B------:R-:W-:Y:S01]  /*0550*/  UMOV UR5, 0x400 ;  /* 0x0000040000057882 */ /* 0x000fe20000000000 */
[----:B------:R-:W-:Y:S01]  /*0560*/  UMOV UR8, 0x1 ;  /* 0x0000000100087882 */ /* 0x000fe20000000000 */
[----:B------:R-:W-:Y:S01]  /*0570*/  UMOV UR6, 0x2 ;  /* 0x0000000200067882 */ /* 0x000fe20000000000 */
[----:B------:R-:W-:-:S04]  /*0580*/  UIADD3 UR8, UPT, UPT, -UR8, 0x100000, URZ ;  /* 0x0010000008087890 */ /* 0x000fc8000fffe1ff */
[----:B------:R-:W-:Y:S02]  /*0590*/  USHF.L.U32 UR9, UR8, 0xb, URZ ;  /* 0x0000000b08097899 */ /* 0x000fe400080006ff */
[----:B------:R-:W-:Y:S02]  /*05a0*/  USHF.L.U32 UR8, UR8, 0x1, URZ ;  /* 0x0000000108087899 */ /* 0x000fe400080006ff */
[----:B------:R-:W-:-:S04]  /*05b0*/  UIADD3 UR6, UPT, UPT, -UR6, 0x100000, URZ ;  /* 0x0010000006067890 */ /* 0x000fc8000fffe1ff */
[----:B------:R-:W-:Y:S02]  /*05c0*/  USHF.L.U32 UR7, UR6, 0xb, URZ ;  /* 0x0000000b06077899 */ /* 0x000fe400080006ff */
[----:B------:R-:W-:Y:S02]  /*05d0*/  USHF.L.U32 UR6, UR6, 0x1, URZ ;  /* 0x0000000106067899 */ /* 0x000fe400080006ff */
[----:B-1----:R-:W-:Y:S01]  /*05e0*/  ULEA UR4, UR4, UR5, 0x18 ;  /* 0x0000000504047291 */ /* 0x002fe2000f8ec0ff */
[----:B------:R-:W1:Y:S11]  /*05f0*/  FENCE.VIEW.ASYNC.S ;  /* 0x00000000000073c6 */ /* 0x000e760000000000 */
[----:B-1----:R1:W2:Y:S01]  /*0600*/  SYNCS.EXCH.64 URZ, [UR4], UR8 ;  /* 0x0000000804ff75b2 */ /* 0x0022a20008000100 */
[----:B------:R1:W3:Y:S01]  /*0610*/  SYNCS.EXCH.64 URZ, [UR4+0x1b0], UR6 ;  /* 0x0001b00604ff75b2 */ /* 0x0002e20008000100 */
[----:B------:R1:W4:Y:S01]  /*0620*/  SYNCS.EXCH.64 URZ, [UR4+0x8], UR8 ;  /* 0x0000080804ff75b2 */ /* 0x0003220008000100 */
[----:B------:R1:W1:Y:S01]  /*0630*/  SYNCS.EXCH.64 URZ, [UR4+0x1b8], UR6 ;  /* 0x0001b80604ff75b2 */ /* 0x0002620008000100 */
        /* <DEDUP_REMOVED lines=104> */
[----:B--234-:R-:W-:Y:S01]  /*0cc0*/  NOP ;  /* 0x0000000000007918 */ /* 0x01cfe20000000000 */
.L_x_10:
[----:B-1----:R-:W-:Y:S05]  /*0cd0*/  BSYNC.RECONVERGENT B0 ;  /* 0x0000000000007941 */ /* 0x002fea0003800200 */
.L_x_9:
[----:B------:R-:W1:Y:S01]  /*0ce0*/  SHFL.IDX PT, R2, R81, RZ, 0x1f ;  /* 0x00001fff51027589 */ /* 0x000e6200000e0000 */
[----:B------:R-:W-:Y:S01]  /*0cf0*/  NOP ;  /* 0x0000000000007918 */ /* 0x000fe20000000000 */
[----:B-1----:R-:W-:-:S13]  /*0d00*/  ISETP.NE.AND P0, PT, R2, 0x1, PT ;  /* 0x000000010200780c */ /* 0x002fda0003f05270 */
[----:B------:R-:W-:Y:S05]  /*0d10*/  @P0 BRA `(.L_x_11) ;  /* 0x0000000000400947 */ /* 0x000fea0003800000 */
        /* <DEDUP_REMOVED lines=9> */
[----:B------:R-:W-:Y:S01]  /*0db0*/  USHF.L.U32 UR6, UR6, 0x1, URZ ;  /* 0x0000000106067899 */ /* 0x000fe200080006ff */
[----:B------:R-:W-:Y:S01]  /*0dc0*/  ELECT P0, URZ, PT ;  /* 0x0000000000ff782f */ /* 0x000fe20003800000 */
[----:B-1----:R-:W-:Y:S01]  /*0dd0*/  ULEA UR4, UR4, UR5, 0x18 ;  /* 0x0000000504047291 */ /* 0x002fe2000f8ec0ff */
[----:B------:R-:W1:Y:S11]  /*0de0*/  FENCE.VIEW.ASYNC.S ;  /* 0x00000000000073c6 */ /* 0x000e760000000000 */
[----:B-1----:R1:W2:Y:S01]  /*0df0*/  SYNCS.EXCH.64 URZ, [UR4+0x360], UR8 ;  /* 0x0003600804ff75b2 */ /* 0x0022a20008000100 */
[----:B------:R1:W3:Y:S01]  /*0e00*/  SYNCS.EXCH.64 URZ, [UR4+0x368], UR6 ;  /* 0x0003680604ff75b2 */ /* 0x0002e20008000100 */
[----:B------:R-:W-:Y:S01]  /*0e10*/  NOP ;  /* 0x0000000000007918 */ /* 0x000fe20000000000 */
.L_x_11:
[----:B------:R-:W4:Y:S01]  /*0e20*/  SHFL.IDX PT, R2, R81, RZ, 0x1f ;  /* 0x00001fff51027589 */ /* 0x000f2200000e0000 */
[----:B------:R-:W-:Y:S01]  /*0e30*/  NOP ;  /* 0x0000000000007918 */ /* 0x000fe20000000000 */
[----:B----4-:R-:W-:-:S13]  /*0e40*/  ISETP.NE.AND P0, PT, R2, 0x3, PT ;  /* 0x000000030200780c */ /* 0x010fda0003f05270 */
[----:B------:R-:W-:Y:S05]  /*0e50*/  @P0 BRA `(.L_x_12) ;  /* 0x0000000000300947 */ /* 0x000fea0003800000 */
[----:B-1----:R-:W1:Y:S01]  /*0e60*/  S2UR UR4, SR_CgaCtaId ;  /* 0x00000000000479c3 */ /* 0x002e620000008800 */
[----:B------:R-:W-:Y:S01]  /*0e70*/  UMOV UR6, 0x400 ;  /* 0x0000040000067882 */ /* 0x000fe20000000000 */
[----:B------:R-:W-:Y:S01]  /*0e80*/  UMOV UR5, 0x20 ;  /* 0x0000002000057882 */ /* 0x000fe20000000000 */
[----:B------:R-:W-:Y:S01]  /*0e90*/  ELECT P0, URZ, PT ;  /* 0x0000000000ff782f */ /* 0x000fe20003800000 */
[----:B-1----:R-:W-:Y:S02]  /*0ea0*/  ULEA UR6, UR4, UR6, 0x18 ;  /* 0x0000000604067291 */ /* 0x002fe4000f8ec0ff */
[----:B------:R-:W-:-:S04]  /*0eb0*/  UIADD3 UR4, UPT, UPT, -UR5, 0x100000, URZ ;  /* 0x0010000005047890 */ /* 0x000fc8000fffe1ff */
[----:B------:R-:W-:Y:S02]  /*0ec0*/  USHF.L.U32 UR5, UR4, 0xb, URZ ;  /* 0x0000000b04057899 */ /* 0x000fe400080006ff */
[----:B------:R-:W-:Y:S01]  /*0ed0*/  USHF.L.U32 UR4, UR4, 0x1, URZ ;  /* 0x0000000104047899 */ /* 0x000fe200080006ff */
[----:B------:R-:W1:Y:S11]  /*0ee0*/  FENCE.VIEW.ASYNC.S ;  /* 0x00000000000073c6 */ /* 0x000e760000000000 */
[----:B-1----:R4:W1:Y:S01]  /*0ef0*/  SYNCS.EXCH.64 URZ, [UR6+0x370], UR4 ;  /* 0x0003700406ff75b2 */ /* 0x0028620008000100 */
[----:B------:R4:W1:Y:S02]  /*0f00*/  SYNCS.EXCH.64 URZ, [UR6+0x378], UR4 ;  /* 0x0003780406ff75b2 */ /* 0x0008640008000100 */
[----:B----4-:R-:W-:Y:S01]  /*0f10*/  NOP ;  /* 0x0000000000007918 */ /* 0x010fe20000000000 */
.L_x_12:
[----:B------:R-:W4:Y:S01]  /*0f20*/  SHFL.IDX PT, R2, R81, RZ, 0x1f ;  /* 0x00001fff51027589 */ /* 0x000f2200000e0000 */
[----:B------:R-:W-:Y:S01]  /*0f30*/  NOP ;  /* 0x0000000000007918 */ /* 0x000fe20000000000 */
[----:B----4-:R-:W-:-:S13]  /*0f40*/  ISETP.NE.AND P0, PT, R2, 0x4, PT ;  /* 0x000000040200780c */ /* 0x010fda0003f05270 */
[----:B------:R-:W-:Y:S05]  /*0f50*/  @P0 BRA `(.L_x_13) ;  /* 0x00000000004c0947 */ /* 0x000fea0003800000 */
[----:B-1----:R-:W1:Y:S01]  /*0f60*/  S2UR UR6, SR_CgaCtaId ;  /* 0x00000000000679c3 */ /* 0x002e620000008800 */
[----:B------:R-:W-:Y:S01]  /*0f70*/  UMOV UR4, 0x1e0 ;  /* 0x000001e000047882 */ /* 0x000fe20000000000 */
[----:B------:R-:W-:Y:S01]  /*0f80*/  UMOV UR5, 0x400 ;  /* 0x0000040000057882 */ /* 0x000fe20000000000 */
[----:B------:R-:W-:Y:S01]  /*0f90*/  USEL UR4, UR4, 0x1a0, UP3 ;  /* 0x000001a004047887 */ /* 0x000fe20009800000 */
[----:B------:R-:W-:Y:S01]  /*0fa0*/  UMOV UR8, 0x1 ;  /* 0x0000000100087882 */ /* 0x000fe20000000000 */
[----:B------:R-:W-:Y:S01]  /*0fb0*/  ELECT P0, URZ, PT ;  /* 0x0000000000ff782f */ /* 0x000fe20003800000 */
[----:B------:R-:W-:-:S04]  /*0fc0*/  UIADD3 UR8, UPT, UPT, -UR8, 0x100000, URZ ;  /* 0x0010000008087890 */ /* 0x000fc8000fffe1ff */
[----:B------:R-:W-:Y:S02]  /*0fd0*/  USHF.L.U32 UR9, UR8, 0xb, URZ ;  /* 0x0000000b08097899 */ /* 0x000fe400080006ff */
[----:B------:R-:W-:Y:S02]  /*0fe0*/  USHF.L.U32 UR8, UR8, 0x1, URZ ;  /* 0x0000000108087899 */ /* 0x000fe400080006ff */
[----:B-1----:R-:W-:Y:S02]  /*0ff0*/  ULEA UR6, UR6, UR5, 0x18 ;  /* 0x0000000506067291 */ /* 0x002fe4000f8ec0ff */
[----:B------:R-:W-:-:S04]  /*1000*/  UIADD3 UR4, UPT, UPT, -UR4, 0x100000, URZ ;  /* 0x0010000004047890 */ /* 0x000fc8000fffe1ff */
[----:B------:R-:W-:Y:S02]  /*1010*/  USHF.L.U32 UR5, UR4, 0xb, URZ ;  /* 0x0000000b04057899 */ /* 0x000fe400080006ff */
[----:B------:R-:W-:Y:S01]  /*1020*/  USHF.L.U32 UR4, UR4, 0x1, URZ ;  /* 0x0000000104047899 */ /* 0x000fe200080006ff */
[----:B------:R-:W1:Y:S03]  /*1030*/  FENCE.VIEW.ASYNC.S ;  /* 0x00000000000073c6 */ /* 0x000e660000000000 */
[----:B-1----:R4:W1:Y:S08]  /*1040*/  SYNCS.EXCH.64 URZ, [UR6+0x380], UR8 ;  /* 0x0003800806ff75b2 */ /* 0x0028700008000100 */
[----:B------:R4:W1:Y:S01]  /*1050*/  SYNCS.EXCH.64 URZ, [UR6+0x390], UR4 ;  /* 0x0003900406ff75b2 */ /* 0x0008620008000100 */
[----:B------:R4:W1:Y:S01]  /*1060*/  SYNCS.EXCH.64 URZ, [UR6+0x388], UR8 ;  /* 0x0003880806ff75b2 */ /* 0x0008620008000100 */
[----:B------:R4:W1:Y:S02]  /*1070*/  SYNCS.EXCH.64 URZ, [UR6+0x398], UR4 ;  /* 0x0003980406ff75b2 */ /* 0x0008640008000100 */
[----:B----4-:R-:W-:Y:S01]  /*1080*/  NOP ;  /* 0x0000000000007918 */ /* 0x010fe20000000000 */
.L_x_13:
[----:B------:R-:W4:Y:S01]  /*1090*/  SHFL.IDX PT, R2, R81, RZ, 0x1f ;  /* 0x00001fff51027589 */ /* 0x000f2200000e0000 */
[----:B------:R-:W-:Y:S01]  /*10a0*/  NOP ;  /* 0x0000000000007918 */ /* 0x000fe20000000000 */
[----:B----4-:R-:W-:-:S13]  /*10b0*/  ISETP.NE.AND P0, PT, R2, 0x5, PT ;  /* 0x000000050200780c */ /* 0x010fda0003f05270 */
[----:B------:R-:W-:Y:S05]  /*10c0*/  @P0 BRA `(.L_x_14) ;  /* 0x0000000000580947 */ /* 0x000fea0003800000 */
[----:B-1----:R-:W1:Y:S01]  /*10d0*/  S2UR UR4, SR_CgaCtaId ;  /* 0x00000000000479c3 */ /* 0x002e620000008800 */
        /* <DEDUP_REMOVED lines=12> */
[----:B-1----:R4:W1:Y:S01]  /*11a0*/  SYNCS.EXCH.64 URZ, [UR4+0x3a0], UR8 ;  /* 0x0003a00804ff75b2 */ /* 0x0028620008000100 */
[----:B------:R4:W1:Y:S01]  /*11b0*/  SYNCS.EXCH.64 URZ, [UR4+0x3c0], UR6 ;  /* 0x0003c00604ff75b2 */ /* 0x0008620008000100 */
[----:B------:R4:W1:Y:S01]  /*11c0*/  SYNCS.EXCH.64 URZ, [UR4+0x3a8], UR8 ;  /* 0x0003a80804ff75b2 */ /* 0x0008620008000100 */
[----:B------:R4:W1:Y:S01]  /*11d0*/  SYNCS.EXCH.64 URZ, [UR4+0x3c8], UR6 ;  /* 0x0003c80604ff75b2 */ /* 0x0008620008000100 */
[----:B------:R4:W1:Y:S01]  /*11e0*/  SYNCS.EXCH.64 URZ, [UR4+0x3b0], UR8 ;  /* 0x0003b00804ff75b2 */ /* 0x0008620008000100 */
[----:B------:R4:W1:Y:S01]  /*11f0*/  SYNCS.EXCH.64 URZ, [UR4+0x3d0], UR6 ;  /* 0x0003d00604ff75b2 */ /* 0x0008620008000100 */
[----:B------:R4:W1:Y:S01]  /*1200*/  SYNCS.EXCH.64 URZ, [UR4+0x3b8], UR8 ;  /* 0x0003b80804ff75b2 */ /* 0x0008620008000100 */
[----:B------:R4:W1:Y:S02]  /*1210*/  SYNCS.EXCH.64 URZ, [UR4+0x3d8], UR6 ;  /* 0x0003d80604ff75b2 */ /* 0x0008640008000100 */
[----:B----4-:R-:W-:Y:S01]  /*1220*/  NOP ;  /* 0x0000000000007918 */ /* 0x010fe20000000000 */
.L_x_14:
[----:B------:R-:W4:Y:S01]  /*1230*/  SHFL.IDX PT, R2, R81, RZ, 0x1f ;  /* 0x00001fff51027589 */ /* 0x000f2200000e0000 */
[----:B------:R-:W1:Y:S01]  /*1240*/  S2UR UR48, SR_CgaCtaId ;  /* 0x00000000003079c3 */ /* 0x000e620000008800 */
[----:B------:R-:W-:Y:S01]  /*1250*/  NOP ;  /* 0x0000000000007918 */ /* 0x000fe20000000000 */
[----:B----4-:R-:W-:-:S13]  /*1260*/  ISETP.NE.AND P0, PT, R2, 0x3, PT ;  /* 0x000000030200780c */ /* 0x010fda0003f05270 */
[----:B-1----:R-:W-:Y:S05]  /*1270*/  @P0 BRA `(.L_x_15) ;  /* 0x0000000000340947 */ /* 0x002fea0003800000 */
[----:B------:R-:W-:Y:S01]  /*1280*/  UMOV UR4, 0x400 ;  /* 0x0000040000047882 */ /* 0x000fe20000000000 */
[----:B------:R-:W-:Y:S01]  /*1290*/  UMOV UR6, 0x20 ;  /* 0x0000002000067882 */ /* 0x000fe20000000000 */
[----:B------:R-:W-:Y:S02]  /*12a0*/  ULEA UR4, UR48, UR4, 0x18 ;  /* 0x0000000430047291 */ /* 0x000fe4000f8ec0ff */
[----:B------:R-:W-:-:S04]  /*12b0*/  UIADD3 UR6, UPT, UPT, -UR6, 0x100000, URZ ;  /* 0x0010000006067890 */ /* 0x000fc8000fffe1ff */
[----:B------:R-:W-:Y:S02]  /*12c0*/  USHF.L.U32 UR7, UR6, 0xb, URZ ;  /* 0x0000000b06077899 */ /* 0x000fe400080006ff */
[----:B------:R-:W-:Y:S01]  /*12d0*/  USHF.L.U32 UR6, UR6, 0x1, URZ ;  /* 0x0000000106067899 */ /* 0x000fe200080006ff */
[----:B------:R-:W-:Y:S01]  /*12e0*/  ELECT P0, URZ, PT ;  /* 0x0000000000ff782f */ /* 0x000fe20003800000 */
[----:B------:R-:W1:Y:S10]  /*12f0*/  FENCE.VIEW.ASYNC.S ;  /* 0x00000000000073c6 */ /* 0x000e740000000000 */
[----:B-1----:R1:W4:Y:S01]  /*1300*/  SYNCS.EXCH.64 URZ, [UR4+0x3e0], UR6 ;  /* 0x0003e00604ff75b2 */ /* 0x0023220008000100 */
[----:B------:R1:W1:Y:S01]  /*1310*/  SYNCS.EXCH.64 URZ, [UR4+0x3f0], UR6 ;  /* 0x0003f00604ff75b2 */ /* 0x0002620008000100 */
[----:B------:R1:W1:Y:S01]  /*1320*/  SYNCS.EXCH.64 URZ, [UR4+0x3e8], UR6 ;  /* 0x0003e80604ff75b2 */ /* 0x0002620008000100 */
[----:B------:R1:W1:Y:S01]  /*1330*/  SYNCS.EXCH.64 URZ, [UR4+0x3f8], UR6 ;  /* 0x0003f80604ff75b2 */ /* 0x0002620008000100 */
[----:B------:R-:W-:Y:S01]  /*1340*/  NOP ;  /* 0x0000000000007918 */ /* 0x000fe20000000000 */
.L_x_15:
[----:B-1----:R-:W1:Y:S01]  /*1350*/  LDCU UR4, c[0x0][0x36c] ;  /* 0x00006d80ff0477ac */ /* 0x002e620008000800 */
[----:B------:R-:W-:Y:S01]  /*1360*/  ISETP.NE.OR P3, PT, R0, 0x2, !P3 ;  /* 0x000000020000780c */ /* 0x000fe20005f65670 */
[----:B------:R-:W-:Y:S01]  /*1370*/  NOP ;  /* 0x0000000000007918 */ /* 0x000fe20000000000 */
[----:B------:R-:W-:Y:S01]  /*1380*/  LOP3.LUT R0, R69, 0x1f, RZ, 0xc0, !PT ;  /* 0x0000001f45007812 */ /* 0x000fe200078ec0ff */
[----:B------:R-:W-:Y:S02]  /*1390*/  UISETP.NE.AND UP4, UPT, UR18, 0x2, UPT ;  /* 0x000000021200788c */ /* 0x000fe4000bf85270 */
[----:B------:R-:W-:Y:S02]  /*13a0*/  UISETP.NE.AND UP5, UPT, UR18, URZ, UPT ;  /* 0x000000ff1200728c */ /* 0x000fe4000bfa5270 */
[----:B-1----:R-:W-:-:S09]  /*13b0*/  UISETP.EQ.U32.AND UP6, UPT, UR4, 0x1, UPT ;  /* 0x000000010400788c */ /* 0x002fd2000bfc2070 */
[----:B------:R-:W-:Y:S05]  /*13c0*/  BRA.U !UP6, `(.L_x_16) ;  /* 0x000000010e087547 */ /* 0x000fea000b800000 */
[----:B--234-:R-:W-:Y:S01]  /*13d0*/  UCGABAR_ARV ;  /* 0x00000000000079c7 */ /* 0x01cfe20008000000 */
[----:B------:R-:W-:Y:S05]  /*13e0*/  BRA `(.L_x_17) ;  /* 0x0000000000047947 */ /* 0x000fea0003800000 */
.L_x_16:
[----:B--234-:R-:W-:Y:S01]  /*13f0*/  NOP ;  /* 0x0000000000007918 */ /* 0x01cfe20000000000 */
.L_x_17:
[----:B------:R-:W1:Y:S01]  /*1400*/  S2UR UR46, SR_CTAID.X ;  /* 0x00000000002e79c3 */ /* 0x000e620000002500 */
[----:B------:R-:W-:-:S05]  /*1410*/  CS2R.32 R3, SR_CgaSize ;  /* 0x0000000000037805 */ /* 0x000fca0000008a00 */
[----:B------:R-:W-:-:S05]  /*1420*/  IMAD R3, R3, -0xa0, RZ ;  /* 0xffffff6003037824 */ /* 0x000fca00078e02ff */
[----:B------:R-:W-:-:S14]  /*1430*/  R2UR UR5, R3 ;  /* 0x00000000030572ca */ /* 0x000fdc00000e0000 */
[----:B------:R-:W2:Y:S01]  /*1440*/  LDCU UR5, c[0x0][UR5+0x2b0] ;  /* 0x00005600050577ac */ /* 0x000ea20008000800 */
[----:B------:R-:W-:-:S05]  /*1450*/  CS2R.32 R3, SR_CgaSize ;  /* 0x0000000000037805 */ /* 0x000fca0000008a00 */
[----:B------:R-:W-:-:S05]  /*1460*/  IMAD R3, R3, -0xa0, RZ ;  /* 0xffffff6003037824 */ /* 0x000fca00078e02ff */
[----:B------:R-:W-:-:S14]  /*1470*/  R2UR UR4, R3 ;  /* 0x00000000030472ca */ /* 0x000fdc00000e0000 */
[----:B------:R-:W3:Y:S01]  /*1480*/  LDCU UR4, c[0x0][UR4+0x2b4] ;  /* 0x00005680040477ac */ /* 0x000ee20008000800 */
[----:B------:R-:W4:Y:S01]  /*1490*/  S2UR UR45, SR_CTAID.Y ;  /* 0x00000000002d79c3 */ /* 0x000f220000002600 */
[----:B------:R-:W-:-:S05]  /*14a0*/  CS2R.32 R3, SR_CgaSize ;  /* 0x0000000000037805 */ /* 0x000fca0000008a00 */
[----:B------:R-:W-:-:S05]  /*14b0*/  IMAD R3, R3, -0xa0, RZ ;  /* 0xffffff6003037824 */ /* 0x000fca00078e02ff */
[----:B------:R-:W-:-:S14]  /*14c0*/  R2UR UR60, R3 ;  /* 0x00000000033c72ca */ /* 0x000fdc00000e0000 */
[----:B------:R-:W3:Y:S01]  /*14d0*/  LDCU UR60, c[0x0][UR60+0x2a0] ;  /* 0x000054003c3c77ac */ /* 0x000ee20008000800 */
[----:B------:R-:W-:-:S05]  /*14e0*/  CS2R.32 R3, SR_CgaSize ;  /* 0x0000000000037805 */ /* 0x000fca0000008a00 */
[----:B------:R-:W-:-:S05]  /*14f0*/  IMAD R3, R3, -0xa0, RZ ;  /* 0xffffff6003037824 */ /* 0x000fca00078e02ff */
[----:B------:R-:W-:-:S14]  /*1500*/  R2UR UR57, R3 ;  /* 0x00000000033972ca */ /* 0x000fdc00000e0000 */
[----:B------:R-:W3:Y:S01]  /*1510*/  LDCU UR57, c[0x0][UR57+0x2a4] ;  /* 0x00005480393977ac */ /* 0x000ee20008000800 */
[----:B------:R-:W-:Y:S01]  /*1520*/  USHF.L.U32 UR24, UR48, 0xa, URZ ;  /* 0x0000000a30187899 */ /* 0x000fe200080006ff */
[----:B------:R-:W3:Y:S01]  /*1530*/  LDCU UR19, c[0x0][0xb24] ;  /* 0x00016480ff1377ac */ /* 0x000ee20008000800 */
[----:B------:R-:W3:Y:S01]  /*1540*/  LDCU UR42, c[0x0][0xb24] ;  /* 0x00016480ff2a77ac */ /* 0x000ee20008000800 */
[----:B-1----:R-:W-:Y:S01]  /*1550*/  I2FP.F32.U32 R3, UR46 ;  /* 0x0000002e00037c45 */ /* 0x002fe20008201000 */
[----:B------:R-:W1:Y:S04]  /*1560*/  LDCU UR22, c[0x0][0xb30] ;  /* 0x00016600ff1677ac */ /* 0x000e680008000800 */
[----:B--2---:R-:W-:Y:S01]  /*1570*/  FMUL R3, R3, UR5 ;  /* 0x0000000503037c20 */ /* 0x004fe20008400000 */
[----:B------:R-:W-:Y:S01]  /*1580*/  ULOP3.LUT UR24, UR24, 0x400, URZ, 0xc0, !UPT ;  /* 0x0000040018187892 */ /* 0x000fe2000f8ec0ff */
[----:B----4-:R-:W-:-:S04]  /*1590*/  I2FP.F32.U32 R2, UR45 ;  /* 0x0000002d00027c45 */ /* 0x010fc80008201000 */
[----:B------:R-:W2:Y:S01]  /*15a0*/  F2I.U32.TRUNC.NTZ R3, R3 ;  /* 0x0000000300037305 */ /* 0x000ea2000020f000 */
[----:B---3--:R-:W-:-:S07]  /*15b0*/  FMUL R2, R2, UR4 ;  /* 0x0000000402027c20 */ /* 0x008fce0008400000 */
[----:B------:R-:W3:Y:S01]  /*15c0*/  F2I.U32.TRUNC.NTZ R2, R2 ;  /* 0x0000000200027305 */ /* 0x000ee2000020f000 */
[----:B--2---:R-:W-:Y:S02]  /*15d0*/  R2UR UR5, R3 ;  /* 0x00000000030572ca */ /* 0x004fe400000e0000 */
[----:B---3--:R-:W-:Y:S02]  /*15e0*/  R2UR UR4, R2 ;  /* 0x00000000020472ca */ /* 0x008fe400000e0000 */
[----:B------:R-:W-:-:S09]  /*15f0*/  PRMT R2, RZ, 0x7610, R2 ;  /* 0x00007610ff027816 */ /* 0x000fd20000000002 */
[----:B------:R-:W-:-:S04]  /*1600*/  UIADD3 UR5, UPT, UPT, -UR5, URZ, URZ ;  /* 0x000000ff05057290 */ /* 0x000fc8000fffe1ff */
[----:B------:R-:W-:Y:S02]  /*1610*/  UIMAD UR60, UR60, UR5, UR46 ;  /* 0x000000053c3c72a4 */ /* 0x000fe4000f8e022e */
[----:B------:R-:W-:-:S04]  /*1620*/  UIADD3 UR4, UPT, UPT, -UR4, URZ, URZ ;  /* 0x000000ff04047290 */ /* 0x000fc8000fffe1ff */
[----:B------:R-:W-:Y:S01]  /*1630*/  UIMAD UR57, UR57, UR4, UR45 ;  /* 0x00000004393972a4 */ /* 0x000fe2000f8e022d */
[----:B-1----:R-:W-:Y:S11]  /*1640*/  BRA.U UP5, `(.L_x_18) ;  /* 0x0000000105247547 */ /* 0x002ff6000b800000 */
[----:B------:R-:W-:-:S04]  /*1650*/  UISETP.NE.AND UP0, UPT, UR57, URZ, UPT ;  /* 0x000000ff3900728c */ /* 0x000fc8000bf05270 */
[----:B------:R-:W-:-:S04]  /*1660*/  UISETP.EQ.OR UP0, UPT, UR60, URZ, !UP0 ;  /* 0x000000ff3c00728c */ /* 0x000fc8000c702670 */
[----:B------:R-:W-:Y:S02]  /*1670*/  USEL UR5, URZ, 0x1, !UP0 ;  /* 0x00000001ff057887 */ /* 0x000fe4000c000000 */
[----:B------:R-:W-:-:S04]  /*1680*/  UISETP.NE.AND UP0, UPT, UR57, URZ, UPT ;  /* 0x000000ff3900728c */ /* 0x000fc8000bf05270 */
[----:B------:R-:W-:Y:S02]  /*1690*/  USEL UR4, URZ, 0x2, UP0 ;  /* 0x00000002ff047887 */ /* 0x000fe40008000000 */
[----:B------:R-:W-:-:S04]  /*16a0*/  UISETP.NE.AND UP0, UPT, UR60, 0x1, UPT ;  /* 0x000000013c00788c */ /* 0x000fc8000bf05270 */
[----:B------:R-:W-:-:S04]  /*16b0*/  USEL UR4, UR4, 0x2, UP0 ;  /* 0x0000000204047887 */ /* 0x000fc80008000000 */
[----:B------:R-:W-:-:S06]  /*16c0*/  UIADD3 UR4, UPT, UPT, UR5, UR4, URZ ;  /* 0x0000000405047290 */ /* 0x000fcc000fffe0ff */
[----:B------:R-:W-:-:S07]  /*16d0*/  MOV R2, UR4 ;  /* 0x0000000400027c02 */ /* 0x000fce0008000f00 */
.L_x_18:
[----:B------:R-:W1:Y:S01]  /*16e0*/  S2UR UR36, SR_CTAID.Z ;  /* 0x00000000002479c3 */ /* 0x000e620000002700 */
[----:B------:R-:W-:-:S09]  /*16f0*/  UISETP.GE.AND UP0, UPT, UR19, 0x1, UPT ;  /* 0x000000011300788c */ /* 0x000fd2000bf06270 */
[----:B------:R-:W-:Y:S05]  /*1700*/  BRA.U !UP0, `(.L_x_19) ;  /* 0x0000000108d07547 */ /* 0x000fea000b800000 */
[----:B------:R-:W2:Y:S01]  /*1710*/  LDCU UR20, c[0x0][0xb0c] ;  /* 0x00016180ff1477ac */ /* 0x000ea20008000800 */
[----:B------:R-:W3:Y:S01]  /*1720*/  LDCU.128 UR12, c[0x0][0xb10] ;  /* 0x00016200ff0c77ac */ /* 0x000ee20008000c00 */
[----:B------:R-:W4:Y:S01]  /*1730*/  LDCU UR6, c[0x0][0x370] ;  /* 0x00006e00ff0677ac */ /* 0x000f220008000800 */
[----:B------:R-:W1:Y:S01]  /*1740*/  LDCU UR7, c[0x0][0x374] ;  /* 0x00006e80ff0777ac */ /* 0x000e620008000800 */
[----:B------:R-:W1:Y:S01]  /*1750*/  LDCU UR21, c[0x0][0xb20] ;  /* 0x00016400ff1577ac */ /* 0x000e620008000800 */
[----:B--2---:R-:W-:Y:S02]  /*1760*/  UISETP.NE.AND UP0, UPT, UR20, 0x1, UPT ;  /* 0x000000011400788c */ /* 0x004fe4000bf05270 */
[----:B---3--:R-:W-:Y:S01]  /*1770*/  UIMAD.WIDE.U32 UR4, UR46, UR12, URZ ;  /* 0x0000000c2e0472a5 */ /* 0x008fe2000f8e00ff */
[----:B------:R-:W2:Y:S01]  /*1780*/  LDCU.64 UR8, c[0x0][0xb28] ;  /* 0x00016500ff0877ac */ /* 0x000ea20008000a00 */
[----:B----4-:R-:W-:Y:S02]  /*1790*/  UIMAD.WIDE.U32 UR10, UR6, UR12, URZ ;  /* 0x0000000c060a72a5 */ /* 0x010fe4000f8e00ff */
[----:B------:R-:W-:-:S02]  /*17a0*/  USHF.R.U32.HI UR5, URZ, UR13, UR5 ;  /* 0x0000000dff057299 */ /* 0x000fc40008011605 */
[----:B------:R-:W-:Y:S02]  /*17b0*/  UISETP.NE.AND UP2, UPT, UR19, 0x1, UPT ;  /* 0x000000011300788c */ /* 0x000fe4000bf45270 */
[----:B------:R-:W-:Y:S01]  /*17c0*/  USEL UR5, UR46, UR5, !UP0 ;  /* 0x000000052e057287 */ /* 0x000fe2000c000000 */
[----:B------:R-:W-:Y:S01]  /*17d0*/  UMOV UR10, UR11 ;  /* 0x0000000b000a7c82 */ /* 0x000fe20008000000 */
[----:B------:R-:W-:Y:S02]  /*17e0*/  UIMAD.WIDE.U32 UR16, UR45, UR15, URZ ;  /* 0x0000000f2d1072a5 */ /* 0x000fe4000f8e00ff */
[----:B------:R-:W-:Y:S02]  /*17f0*/  @UP0 USHF.R.U32.HI UR6, URZ, UR13, UR10 ;  /* 0x0000000dff060299 */ /* 0x000fe4000801160a */
[----:B------:R-:W-:Y:S02]  /*1800*/  UISETP.NE.AND UP0, UPT, UR14, 0x1, UPT ;  /* 0x000000010e00788c */ /* 0x000fe4000bf05270 */
[----:B-1----:R-:W-:-:S02]  /*1810*/  UIMAD.WIDE.U32 UR10, UR7, UR15, URZ ;  /* 0x0000000f070a72a5 */ /* 0x002fc4000f8e00ff */
[----:B--2---:R-:W-:Y:S01]  /*1820*/  UIMAD.WIDE.U32 UR12, UR6, UR8, URZ ;  /* 0x00000008060c72a5 */ /* 0x004fe2000f8e00ff */
[----:B------:R-:W-:Y:S02]  /*1830*/  UMOV UR4, UR17 ;  /* 0x0000001100047c82 */ /* 0x000fe40008000000 */
[----:B------:R-:W-:Y:S02]  /*1840*/  USHF.R.U32.HI UR4, URZ, UR21, UR4 ;  /* 0x00000015ff047299 */ /* 0x000fe40008011604 */
[----:B------:R-:W-:Y:S02]  /*1850*/  UMOV UR10, UR11 ;  /* 0x0000000b000a7c82 */ /* 0x000fe40008000000 */
[----:B------:R-:W-:Y:S01]  /*1860*/  UMOV UR12, UR13 ;  /* 0x0000000d000c7c82 */ /* 0x000fe20008000000 */
[----:B------:R-:W-:Y:S02]  /*1870*/  @UP0 USHF.R.U32.HI UR7, URZ, UR21, UR10 ;  /* 0x00000015ff070299 */ /* 0x000fe4000801160a */
[----:B------:R-:W-:-:S02]  /*1880*/  USEL UR4, UR45, UR4, !UP0 ;  /* 0x000000042d047287 */ /* 0x000fc4000c000000 */
[----:B------:R-:W-:Y:S02]  /*1890*/  UIMAD.WIDE.U32 UR10, UR7, UR8, URZ ;  /* 0x00000008070a72a5 */ /* 0x000fe4000f8e00ff */
[----:B------:R-:W-:Y:S02]  /*18a0*/  @UP2 USHF.R.U32.HI UR6, URZ, UR9, UR12 ;  /* 0x00000009ff062299 */ /* 0x000fe4000801160c */
[----:B------:R-:W-:-:S03]  /*18b0*/  UIMAD.WIDE.U32 UR12, UR4, UR8, URZ ;  /* 0x00000008040c72a5 */ /* 0x000fc6000f8e00ff */
[----:B------:R-:W-:Y:S02]  /*18c0*/  UMOV UR10, UR11 ;  /* 0x0000000b000a7c82 */ /* 0x000fe40008000000 */
[----:B------:R-:W-:Y:S02]  /*18d0*/  @UP2 USHF.R.U32.HI UR7, URZ, UR9, UR10 ;  /* 0x00000009ff072299 */ /* 0x000fe4000801160a */
[----:B------:R-:W-:Y:S02]  /*18e0*/  UIMAD UR10, UR6, UR19, URZ ;  /* 0x00000013060a72a4 */ /* 0x000fe4000f8e02ff */
[----:B------:R-:W-:-:S04]  /*18f0*/  UIMAD UR7, UR7, UR19, URZ ;  /* 0x00000013070772a4 */ /* 0x000fc8000f8e02ff */
[----:B------:R-:W-:-:S03]  /*1900*/  UISETP.GE.AND UP0, UPT, UR4, UR7, UPT ;  /* 0x000000070400728c */ /* 0x000fc6000bf06270 */
[----:B------:R-:W-:Y:S01]  /*1910*/  UMOV UR7, UR13 ;  /* 0x0000000d00077c82 */ /* 0x000fe20008000000 */
[----:B------:R-:W-:Y:S02]  /*1920*/  UISETP.GE.OR UP0, UPT, UR5, UR10, UP0 ;  /* 0x0000000a0500728c */ /* 0x000fe40008706670 */
[----:B------:R-:W-:Y:S02]  /*1930*/  UIMAD.WIDE.U32 UR10, UR5, UR8, URZ ;  /* 0x00000008050a72a5 */ /* 0x000fe4000f8e00ff */
[----:B------:R-:W-:Y:S02]  /*1940*/  USHF.R.U32.HI UR7, URZ, UR9, UR7 ;  /* 0x00000009ff077299 */ /* 0x000fe40008011607 */
[----:B------:R-:W-:Y:S02]  /*1950*/  UIADD3 UR10, UPT, UPT, -UR4, URZ, URZ ;  /* 0x000000ff040a7290 */ /* 0x000fe4000fffe1ff */
[----:B------:R-:W-:Y:S02]  /*1960*/  USEL UR7, UR4, UR7, !UP2 ;  /* 0x0000000704077287 */ /* 0x000fe4000d000000 */
[----:B------:R-:W-:Y:S01]  /*1970*/  UIMAD UR10, UR14, UR10, UR45 ;  /* 0x0000000a0e0a72a4 */ /* 0x000fe2000f8e022d */
[----:B------:R-:W-:Y:S01]  /*1980*/  @!UP0 UMOV UR8, UR11 ;  /* 0x0000000b00088c82 */ /* 0x000fe20008000000 */
[----:B------:R-:W-:-:S02]  /*1990*/  UIADD3 UR11, UPT, UPT, -UR5, URZ, URZ ;  /* 0x000000ff050b7290 */ /* 0x000fc4000fffe1ff */
[----:B------:R-:W-:Y:S02]  /*19a0*/  @!UP0 USHF.R.U32.HI UR8, URZ, UR9, UR8 ;  /* 0x00000009ff088299 */ /* 0x000fe40008011608 */
[----:B------:R-:W-:Y:S02]  /*19b0*/  UIADD3 UR9, UPT, UPT, -UR7, URZ, URZ ;  /* 0x000000ff07097290 */ /* 0x000fe4000fffe1ff */
[----:B------:R-:W-:Y:S02]  /*19c0*/  @!UP0 USEL UR8, UR5, UR8, !UP2 ;  /* 0x0000000805088287 */ /* 0x000fe4000d000000 */
[----:B------:R-:W-:Y:S02]  /*19d0*/  UIMAD UR9, UR19, UR9, UR4 ;  /* 0x00000009130972a4 */ /* 0x000fe4000f8e0204 */
[----:B------:R-:W-:Y:S02]  /*19e0*/  @!UP0 UIADD3 UR7, UPT, UPT, UR7, -UR8, URZ ;  /* 0x8000000807078290 */ /* 0x000fe4000fffe0ff */
[----:B------:R-:W-:-:S02]  /*19f0*/  @!UP0 UIMAD UR6, UR9, UR6, UR8 ;  /* 0x00000006090682a4 */ /* 0x000fc4000f8e0208 */
[----:B------:R-:W-:Y:S02]  /*1a00*/  @!UP0 UIMAD UR4, UR7, UR19, UR5 ;  /* 0x00000013070482a4 */ /* 0x000fe4000f8e0205 */
[----:B------:R-:W-:Y:S02]  /*1a10*/  UIMAD UR46, UR20, UR11, UR46 ;  /* 0x0000000b142e72a4 */ /* 0x000fe4000f8e022e */
[----:B------:R-:W-:Y:S01]  /*1a20*/  UIMAD UR45, UR4, UR14, UR10 ;  /* 0x0000000e042d72a4 */ /* 0x000fe2000f8e020a */
[----:B------:R-:W-:Y:S02]  /*1a30*/  @!UP0 UMOV UR5, UR6 ;  /* 0x0000000600058c82 */ /* 0x000fe40008000000 */
[----:B------:R-:W-:-:S12]  /*1a40*/  UIMAD UR46, UR5, UR20, UR46 ;  /* 0x00000014052e72a4 */ /* 0x000fd8000f8e022e */
.L_x_19:
[----:B------:R-:W-:-:S09]  /*1a50*/  UISETP.NE.AND UP0, UPT, UR22, 0x1, UPT ;  /* 0x000000011600788c */ /* 0x000fd2000bf05270 */
[----:B------:R-:W-:Y:S05]  /*1a60*/  BRA.U UP0, `(.L_x_20) ;  /* 0x0000000100407547 */ /* 0x000fea000b800000 */
[----:B------:R-:W2:Y:S01]  /*1a70*/  LDCU.128 UR8, c[0x0][0xb10] ;  /* 0x00016200ff0877ac */ /* 0x000ea20008000c00 */
[----:B------:R-:W3:Y:S01]  /*1a80*/  LDCU UR12, c[0x0][0xb0c] ;  /* 0x00016180ff0c77ac */ /* 0x000ee20008000800 */
[----:B------:R-:W4:Y:S01]  /*1a90*/  LDCU UR13, c[0x0][0xb20] ;  /* 0x00016400ff0d77ac */ /* 0x000f220008000800 */
[----:B--2---:R-:W-:Y:S02]  /*1aa0*/  UIMAD.WIDE.U32 UR4, UR46, UR8, URZ ;  /* 0x000000082e0472a5 */ /* 0x004fe4000f8e00ff */
[----:B------:R-:W-:Y:S02]  /*1ab0*/  UIMAD.WIDE.U32 UR6, UR45, UR11, URZ ;  /* 0x0000000b2d0672a5 */ /* 0x000fe4000f8e00ff */
[----:B---3--:R-:W-:Y:S02]  /*1ac0*/  UISETP.NE.AND UP0, UPT, UR12, 0x1, UPT ;  /* 0x000000010c00788c */ /* 0x008fe4000bf05270 */
[----:B------:R-:W-:-:S03]  /*1ad0*/  USHF.R.U32.HI UR5, URZ, UR9, UR5 ;  /* 0x00000009ff057299 */ /* 0x000fc60008011605 */
[----:B------:R-:W-:Y:S01]  /*1ae0*/  UMOV UR4, UR7 ;  /* 0x0000000700047c82 */ /* 0x000fe20008000000 */
[----:B------:R-:W-:Y:S02]  /*1af0*/  USEL UR5, UR46, UR5, !UP0 ;  /* 0x000000052e057287 */ /* 0x000fe4000c000000 */
[----:B------:R-:W-:Y:S02]  /*1b00*/  UISETP.NE.AND UP0, UPT, UR10, 0x1, UPT ;  /* 0x000000010a00788c */ /* 0x000fe4000bf05270 */
[----:B----4-:R-:W-:-:S04]  /*1b10*/  USHF.R.U32.HI UR4, URZ, UR13, UR4 ;  /* 0x0000000dff047299 */ /* 0x010fc80008011604 */
[----:B------:R-:W-:-:S04]  /*1b20*/  USEL UR4, UR45, UR4, !UP0 ;  /* 0x000000042d047287 */ /* 0x000fc8000c000000 */
[----:B------:R-:W-:Y:S02]  /*1b30*/  UIADD3 UR6, UPT, UPT, UR5, -UR4, URZ ;  /* 0x8000000405067290 */ /* 0x000fe4000fffe0ff */
[----:B------:R-:W-:Y:S02]  /*1b40*/  UIADD3 UR4, UPT, UPT, -UR5, UR4, URZ ;  /* 0x0000000405047290 */ /* 0x000fe4000fffe1ff */
[----:B------:R-:W-:Y:S02]  /*1b50*/  UIMAD UR45, UR6, UR10, UR45 ;  /* 0x0000000a062d72a4 */ /* 0x000fe4000f8e022d */
[----:B------:R-:W-:-:S12]  /*1b60*/  UIMAD UR46, UR4, UR12, UR46 ;  /* 0x0000000c042e72a4 */ /* 0x000fd8000f8e022e */
.L_x_20:
[----:B------:R-:W-:Y:S01]  /*1b70*/  UISETP.NE.AND UP0, UPT, UR18, 0x2, UPT ;  /* 0x000000021200788c */ /* 0x000fe2000bf05270 */
[----:B------:R-:W-:Y:S09]  /*1b80*/  BRA.U !UP6, `(.L_x_21) ;  /* 0x000000010e0c7547 */ /* 0x000ff2000b800000 */
[----:B------:R-:W-:Y:S01]  /*1b90*/  UCGABAR_WAIT ;  /* 0x0000000000007dc7 */ /* 0x000fe20008000000 */
[----:B------:R-:W-:Y:S01]  /*1ba0*/  CCTL.IVALL ;  /* 0x00000000ff00798f */ /* 0x000fe20002000000 */
[----:B------:R-:W-:Y:S05]  /*1bb0*/  BRA `(.L_x_22) ;  /* 0x0000000000047947 */ /* 0x000fea0003800000 */
.L_x_21:
[----:B------:R-:W-:Y:S06]  /*1bc0*/  BAR.SYNC.DEFER_BLOCKING 0x0 ;  /* 0x0000000000007b1d */ /* 0x000fec0000010000 */
.L_x_22:
[----:B------:R-:W-:Y:S05]  /*1bd0*/  BRA.U UP0, `(.L_x_23) ;  /* 0x0000002d00c87547 */ /* 0x000fea000b800000 */
[----:B------:R-:W2:Y:S01]  /*1be0*/  LDCU UR6, c[0x0][0x38c] ;  /* 0x00007180ff0677ac */ /* 0x000ea20008000800 */
[----:B------:R-:W-:Y:S01]  /*1bf0*/  PLOP3.LUT P1, PT, PT, PT, UP3, 0x80, 0x8 ;  /* 0x000000000008781c */ /* 0x000fe20003f2f038 */
[----:B------:R-:W-:Y:S01]  /*1c00*/  IMAD.MOV.U32 R12, RZ, RZ, 0x1 ;  /* 0x00000001ff0c7424 */ /* 0x000fe200078e00ff */
[----:B------:R-:W-:Y:S01]  /*1c10*/  ISETP.EQ.OR P2, PT, R0, RZ, P3 ;  /* 0x000000ff0000720c */ /* 0x000fe20001f42670 */
[----:B------:R-:W-:Y:S01]  /*1c20*/  UISETP.NE.AND UP1, UPT, UR18, URZ, UPT ;  /* 0x000000ff1200728c */ /* 0x000fe2000bf25270 */
[----:B------:R-:W-:Y:S01]  /*1c30*/  PLOP3.LUT P1, PT, P1, PT, PT, 0x8, 0x80 ;  /* 0x000000000080781c */ /* 0x000fe20000f2e170 */
[----:B------:R-:W-:Y:S01]  /*1c40*/  USEL UR25, URZ, 0x1, UP4 ;  /* 0x00000001ff197887 */ /* 0x000fe2000a000000 */
[----:B------:R-:W-:Y:S01]  /*1c50*/  CS2R R10, SRZ ;  /* 0x00000000000a7805 */ /* 0x000fe2000001ff00 */
[----:B------:R-:W-:Y:S01]  /*1c60*/  IMAD.MOV.U32 R9, RZ, RZ, RZ ;  /* 0x000000ffff097224 */ /* 0x000fe200078e00ff */
[----:B------:R-:W3:Y:S01]  /*1c70*/  LDCU UR39, c[0x0][0x370] ;  /* 0x00006e00ff2777ac */ /* 0x000ee20008000800 */
[----:B------:R-:W-:Y:S01]  /*1c80*/  IMAD.MOV.U32 R8, RZ, RZ, 0x1 ;  /* 0x00000001ff087424 */ /* 0x000fe200078e00ff */
[----:B------:R-:W4:Y:S01]  /*1c90*/  LDCU.64 UR28, c[0x0][0x348] ;  /* 0x00006900ff1c77ac */ /* 0x000f220008000a00 */
[----:B------:R-:W-:-:S02]  /*1ca0*/  USHF.R.U32.HI UR44, URZ, 0x5, UR24 ;  /* 0x00000005ff2c7899 */ /* 0x000fc40008011618 */
[----:B--2---:R-:W-:Y:S02]  /*1cb0*/  UIADD3 UR5, UPT, UPT, UR6, 0x1f, URZ ;  /* 0x0000001f06057890 */ /* 0x004fe4000fffe0ff */
[----:B------:R-:W-:Y:S02]  /*1cc0*/  UIADD3 UR47, UPT, UPT, UR6, 0x3e, URZ ;  /* 0x0000003e062f7890 */ /* 0x000fe4000fffe0ff */
[----:B------:R-:W-:Y:S01]  /*1cd0*/  USHF.R.S32.HI UR4, URZ, 0x1f, UR5 ;  /* 0x0000001fff047899 */ /* 0x000fe20008011405 */
[----:B------:R-:W2:Y:S03]  /*1ce0*/  LDCU UR38, c[0x0][0x374] ;  /* 0x00006e80ff2677ac */ /* 0x000ea60008000800 */
[----:B------:R-:W-:Y:S02]  /*1cf0*/  ULEA.HI UR4, UR4, UR5, URZ, 0x5 ;  /* 0x0000000504047291 */ /* 0x000fe4000f8f28ff */
[----:B------:R-:W-:-:S02]  /*1d00*/  USEL UR25, UR25, 0x2, UP1 ;  /* 0x0000000219197887 */ /* 0x000fc40008800000 */
[----:B------:R-:W-:Y:S02]  /*1d10*/  USHF.R.S32.HI UR41, URZ, 0x5, UR4 ;  /* 0x00000005ff297899 */ /* 0x000fe40008011404 */
[----:B------:R-:W-:Y:S02]  /*1d20*/  UIADD3 UR4, UPT, UPT, UR6, -0x1, URZ ;  /* 0xffffffff06047890 */ /* 0x000fe4000fffe0ff */
[----:B------:R-:W-:Y:S02]  /*1d30*/  UISETP.LT.U32.AND UP0, UPT, UR41, 0x36, UPT ;  /* 0x000000362900788c */ /* 0x000fe4000bf01070 */
[----:B------:R-:W-:Y:S02]  /*1d40*/  UISETP.GE.U32.AND UP2, UPT, UR4, -0x3f, UPT ;  /* 0xffffffc10400788c */ /* 0x000fe4000bf46070 */
[----:B------:R-:W-:Y:S01]  /*1d50*/  USEL UR40, UR41, 0x36, UP0 ;  /* 0x0000003629287887 */ /* 0x000fe20008000000 */
[----:B------:R-:W-:-:S03]  /*1d60*/  UMOV UR5, URZ ;  /* 0x000000ff00057c82 */ /* 0x000fc60008000000 */
[----:B------:R-:W-:Y:S02]  /*1d70*/  UIADD3 UR21, UPT, UPT, UR40, -0x1, URZ ;  /* 0xffffffff28157890 */ /* 0x000fe4000fffe0ff */
[----:B------:R-:W-:-:S03]  /*1d80*/  UIADD3 UR43, UPT, UPT, UR41, -UR40, URZ ;  /* 0x80000028292b7290 */ /* 0x000fc6000fffe0ff */
[----:B------:R-:W-:-:S04]  /*1d90*/  @UP2 UIADD3 UR21, UPT, UPT, UR40, URZ, URZ ;  /* 0x000000ff28152290 */ /* 0x000fc8000fffe0ff */
[----:B--234-:R-:W-:-:S12]  /*1da0*/  UIADD3 UR21, UPT, UPT, UR21, 0x1, URZ ;  /* 0x0000000115157890 */ /* 0x01cfd8000fffe0ff */
.L_x_43:
[----:B------:R-:W-:Y:S01]  /*1db0*/  UISETP.NE.AND UP0, UPT, UR48, URZ, UPT ;  /* 0x000000ff3000728c */ /* 0x000fe2000bf05270 */
[----:B------:R-:W2:Y:S08]  /*1dc0*/  S2UR UR48, SR_CgaCtaId ;  /* 0x00000000003079c3 */ /* 0x000eb00000008800 */
[----:B------:R-:W-:Y:S05]  /*1dd0*/  BRA.U UP0, `(.L_x_24) ;  /* 0x0000000100347547 */ /* 0x000fea000b800000 */
[----:B------:R-:W3:Y:S01]  /*1de0*/  S2R R0, SR_CgaCtaId ;  /* 0x0000000000007919 */ /* 0x000ee20000008800 */
[----:B------:R-:W-:-:S04]  /*1df0*/  MOV R2, 0x400 ;  /* 0x0000040000027802 */ /* 0x000fc80000000f00 */
[----:B---3--:R-:W-:Y:S02]  /*1e00*/  LEA R0, R0, R2, 0x18 ;  /* 0x0000000200007211 */ /* 0x008fe400078ec0ff */
[----:B------:R-:W-:-:S03]  /*1e10*/  SHF.L.U32 R2, R8, 0x1f, RZ ;  /* 0x0000001f08027819 */ /* 0x000fc600000006ff */
[----:B------:R-:W-:-:S04]  /*1e20*/  IMAD R0, R9, 0x8, R0 ;  /* 0x0000000809007824 */ /* 0x000fc800078e0200 */
[----:B------:R-:W3:Y:S02]  /*1e30*/  SYNCS.PHASECHK.TRANS64.TRYWAIT P0, [R0+URZ+0x3f0], R2 ;  /* 0x0003f002000075a7 */ /* 0x000ee400080011ff */
[----:B---3--:R-:W-:Y:S05]  /*1e40*/  @!P0 BRA `(.L_x_25) ;  /* 0x0000006800e08947 */ /* 0x008fea0003800000 */
.L_x_153:
[----:B------:R-:W-:Y:S01]  /*1e50*/  VIADD R9, R9, 0x1 ;  /* 0x0000000109097836 */ /* 0x000fe20000000000 */
[----:B------:R3:W-:Y:S04]  /*1e60*/  SYNCS.ARRIVE.TRANS64.A1T0 RZ, [R0+URZ+0x3e0], RZ ;  /* 0x0003e0ff00ff79a7 */ /* 0x0007e800081000ff */
[----:B------:R-:W-:-:S04]  /*1e70*/  ISETP.NE.AND P0, PT, R9, 0x2, PT ;  /* 0x000000020900780c */ /* 0x000fc80003f05270 */
[----:B------:R-:W-:Y:S02]  /*1e80*/  SEL R9, R9, RZ, P0 ;  /* 0x000000ff09097207 */ /* 0x000fe40000000000 */
[----:B---3--:R-:W-:-:S04]  /*1e90*/  SEL R0, RZ, 0x1, P0 ;  /* 0x00000001ff007807 */ /* 0x008fc80000000000 */
[----:B------:R-:W-:-:S07]  /*1ea0*/  LOP3.LUT R8, R8, R0, RZ, 0x3c, !PT ;  /* 0x0000000008087212 */ /* 0x000fce00078e3cff */
.L_x_24:
[----:B------:R-:W-:Y:S01]  /*1eb0*/  UMOV UR6, 0x400 ;  /* 0x0000040000067882 */ /* 0x000fe20000000000 */
[----:B------:R-:W-:Y:S01]  /*1ec0*/  SHF.L.U32 R0, R12, 0x1f, RZ ;  /* 0x0000001f0c007819 */ /* 0x000fe200000006ff */
[----:B--2---:R-:W-:Y:S02]  /*1ed0*/  ULEA UR6, UR48, UR6, 0x18 ;  /* 0x0000000630067291 */ /* 0x004fe4000f8ec0ff */
[----:B------:R-:W-:Y:S02]  /*1ee0*/  UISETP.GE.U32.AND UP0, UPT, UR47, 0x3f, UPT ;  /* 0x0000003f2f00788c */ /* 0x000fe4000bf06070 */
[----:B------:R-:W-:Y:S02]  /*1ef0*/  ULEA UR4, UR5, UR6, 0x3 ;  /* 0x0000000605047291 */ /* 0x000fe4000f8e18ff */
[----:B------:R-:W-:Y:S02]  /*1f00*/  USHF.L.U32 UR35, UR46, 0x6, URZ ;  /* 0x000000062e237899 */ /* 0x000fe400080006ff */
[----:B------:R-:W-:Y:S01]  /*1f10*/  ULEA UR11, UR45, UR44, 0x6 ;  /* 0x0000002c2d0b7291 */ /* 0x000fe2000f8e30ff */
[----:B------:R-:W-:-:S04]  /*1f20*/  UMOV UR13, URZ ;  /* 0x000000ff000d7c82 */ /* 0x000fc80008000000 */
[----:B------:R2:W3:Y:S01]  /*1f30*/  SYNCS.PHASECHK.TRANS64.TRYWAIT P0, [UR4+0x1b0], R0 ;  /* 0x0001b000ff0075a7 */ /* 0x0004e20008001104 */
[----:B------:R-:W-:Y:S06]  /*1f40*/  BRA.U !UP0, `(.L_x_26) ;  /* 0x0000000108bc7547 */ /* 0x000fec000b800000 */
[----:B------:R-:W-:Y:S01]  /*1f50*/  UMOV UR7, URZ ;  /* 0x000000ff00077c82 */ /* 0x000fe20008000000 */
[----:B------:R-:W-:-:S05]  /*1f60*/  UMOV UR4, UR5 ;  /* 0x0000000500047c82 */ /* 0x000fca0008000000 */
.L_x_32:
[----:B------:R-:W-:Y:S01]  /*1f70*/  ULEA UR33, UR4, UR6, 0x3 ;  /* 0x0000000604217291 */ /* 0x000fe2000f8e18ff */
[----:B---3--:R-:W-:Y:S01]  /*1f80*/  @!P3 MOV R2, 0x1000 ;  /* 0x000010000002b802 */ /* 0x008fe20000000f00 */
[----:B-1-34-:R-:W-:Y:S10]  /*1f90*/  @P0 BRA `(.L_x_27) ;  /* 0x00000000000c0947 */ /* 0x01aff40003800000 */
[----:B------:R-:W-:-:S04]  /*1fa0*/  SHF.L.U32 R3, R12, 0x1f, RZ ;  /* 0x0000001f0c037819 */ /* 0x000fc800000006ff */
[----:B------:R-:W3:Y:S02]  /*1fb0*/  SYNCS.PHASECHK.TRANS64.TRYWAIT P0, [UR33+0x1b0], R3 ;  /* 0x0001b003ff0075a7 */ /* 0x000ee40008001121 */
[----:B---3--:R-:W-:Y:S05]  /*1fc0*/  @!P0 BRA `(.L_x_28) ;  /* 0x0000006800948947 */ /* 0x008fea0003800000 */
.L_x_27:
[----:B------:R3:W-:Y:S01]  /*1fd0*/  @!P3 SYNCS.ARRIVE.TRANS64 RZ, [UR33], R2 ;  /* 0x00000002ffffb9a7 */ /* 0x0007e20008000021 */
[----:B------:R-:W-:-:S04]  /*1fe0*/  ULOP3.LUT UR5, UR25, 0x2, URZ, 0xfc, !UPT ;  /* 0x0000000219057892 */ /* 0x000fc8000f8efcff */
[----:B------:R-:W-:-:S09]  /*1ff0*/  UISETP.NE.AND UP0, UPT, UR5, 0x2, UPT ;  /* 0x000000020500788c */ /* 0x000fd2000bf05270 */
[----:B------:R-:W-:Y:S05]  /*2000*/  BRA.U UP0, `(.L_x_29) ;  /* 0x0000000100047547 */ /* 0x000fea000b800000 */
[----:B-1----:R-:W-:Y:S05]  /*2010*/  BPT.TRAP 0x1 ;  /* 0x000000040000795c */ /* 0x002fea0000300000 */
.L_x_29:
[----:B------:R-:W-:Y:S04]  /*2020*/  BSSY.RECONVERGENT B0, `(.L_x_30) ;  /* 0x0000003000007945 */ /* 0x000fe80003800200 */
[----:B------:R-:W-:Y:S05]  /*2030*/  @P2 BRA `(.L_x_31) ;  /* 0x0000000000042947 */ /* 0x000fea0003800000 */
[----:B-1----:R-:W-:Y:S05]  /*2040*/  BPT.TRAP 0x1 ;  /* 0x000000040000795c */ /* 0x002fea0000300000 */
.L_x_31:
[----:B-1----:R-:W-:Y:S05]  /*2050*/  BSYNC.RECONVERGENT B0 ;  /* 0x0000000000007941 */ /* 0x002fea0003800200 */
.L_x_30:
[----:B------:R-:W-:Y:S02]  /*2060*/  UIADD3 UR5, UPT, UPT, UR4, 0x1, URZ ;  /* 0x0000000104057890 */ /* 0x000fe4000fffe0ff */
[----:B------:R-:W-:Y:S02]  /*2070*/  USHF.L.U32 UR34, UR7, 0x5, URZ ;  /* 0x0000000507227899 */ /* 0x000fe400080006ff */
[----:B------:R-:W-:Y:S02]  /*2080*/  UISETP.NE.AND UP0, UPT, UR5, 0x36, UPT ;  /* 0x000000360500788c */ /* 0x000fe4000bf05270 */
[----:B------:R-:W-:Y:S02]  /*2090*/  USHF.L.U32 UR32, UR4, 0xb, URZ ;  /* 0x0000000b04207899 */ /* 0x000fe400080006ff */
[----:B------:R-:W-:Y:S02]  /*20a0*/  USEL UR9, URZ, 0x1, UP0 ;  /* 0x00000001ff097887 */ /* 0x000fe40008000000 */
[----:B------:R-:W-:-:S02]  /*20b0*/  USEL UR5, UR5, URZ, UP0 ;  /* 0x000000ff05057287 */ /* 0x000fc40008000000 */
[----:B------:R-:W-:Y:S02]  /*20c0*/  UIADD3 UR14, UP0, UPT, UR28, 0x180, URZ ;  /* 0x000001801c0e7890 */ /* 0x000fe4000ff1e0ff */
[----:B------:R-:W-:Y:S01]  /*20d0*/  ULEA UR8, UR5, UR6, 0x3 ;  /* 0x0000000605087291 */ /* 0x000fe2000f8e18ff */
[----:B------:R-:W-:Y:S01]  /*20e0*/  LOP3.LUT R12, R12, UR9, RZ, 0x3c, !PT ;  /* 0x000000090c0c7c12 */ /* 0x000fe2000f8e3cff */
[----:B------:R-:W-:Y:S02]  /*20f0*/  UIADD3 UR7, UPT, UPT, UR7, 0x1, URZ ;  /* 0x0000000107077890 */ /* 0x000fe4000fffe0ff */
[----:B------:R-:W-:Y:S01]  /*2100*/  UIADD3 UR16, UP1, UPT, UR28, 0x80, URZ ;  /* 0x000000801c107890 */ /* 0x000fe2000ff3e0ff */
[----:B--2---:R-:W-:Y:S01]  /*2110*/  SHF.L.U32 R0, R12, 0x1f, RZ ;  /* 0x0000001f0c007819 */ /* 0x004fe200000006ff */
[----:B------:R-:W-:Y:S02]  /*2120*/  UIADD3.X UR15, UPT, UPT, URZ, UR29, URZ, UP0, !UPT ;  /* 0x0000001dff0f7290 */ /* 0x000fe400087fe4ff */
[----:B------:R-:W-:Y:S01]  /*2130*/  UISETP.NE.AND UP0, UPT, UR7, UR21, UPT ;  /* 0x000000150700728c */ /* 0x000fe2000bf05270 */
[----:B------:R4:W1:Y:S01]  /*2140*/  SYNCS.PHASECHK.TRANS64.TRYWAIT P0, [UR8+0x1b0], R0 ;  /* 0x0001b000ff0075a7 */ /* 0x0008620008001108 */
[----:B------:R-:W-:-:S02]  /*2150*/  ULOP3.LUT UR8, UR32, UR24, URZ, 0xfc, !UPT ;  /* 0x0000001820087292 */ /* 0x000fc4000f8efcff */
[----:B------:R-:W-:Y:S02]  /*2160*/  UIADD3.X UR17, UPT, UPT, URZ, UR29, URZ, UP1, !UPT ;  /* 0x0000001dff117290 */ /* 0x000fe40008ffe4ff */
[----:B------:R-:W-:Y:S02]  /*2170*/  UIADD3 UR32, UPT, UPT, UR6, 0x2800, UR32 ;  /* 0x0000280006207890 */ /* 0x000fe4000fffe020 */
[----:B------:R-:W-:Y:S01]  /*2180*/  UIADD3 UR8, UPT, UPT, UR6, 0x1d800, UR8 ;  /* 0x0001d80006087890 */ /* 0x000fe2000fffe008 */
[----:B------:R-:W-:Y:S01]  /*2190*/  UMOV UR18, 0x0 ;  /* 0x0000000000127882 */ /* 0x000fe20000000000 */
[----:B------:R-:W-:Y:S01]  /*21a0*/  UMOV UR19, 0x10000000 ;  /* 0x1000000000137882 */ /* 0x000fe20000000000 */
[----:B------:R-:W-:Y:S01]  /*21b0*/  UMOV UR4, 0x30000 ;  /* 0x0003000000047882 */ /* 0x000fe20000000000 */
[----:B------:R-:W-:Y:S01]  /*21c0*/  UMOV UR12, UR36 ;  /* 0x00000024000c7c82 */ /* 0x000fe20008000000 */
[----:B------:R-:W-:Y:S01]  /*21d0*/  UMOV UR9, UR33 ;  /* 0x0000002100097c82 */ /* 0x000fe20008000000 */
[----:B------:R-:W-:Y:S01]  /*21e0*/  UMOV UR10, UR34 ;  /* 0x00000022000a7c82 */ /* 0x000fe20008000000 */
[----:B------:R-:W-:Y:S01]  /*21f0*/  UTMALDG.3D [UR32], [UR16], desc[UR18] ;  /* 0x00001220100075b4 */ /* 0x000fe20008011000 */
[----:B------:R-:W-:Y:S01]  /*2200*/  UMOV UR13, UR21 ;  /* 0x00000015000d7c82 */ /* 0x000fe20008000000 */
[----:B------:R2:W-:Y:S02]  /*2210*/  UTMALDG.3D.MULTICAST [UR8], [UR14], UR4, desc[UR18] ;  /* 0x000012080e0073b4 */ /* 0x0005e40008011804 */
[----:B--2---:R-:W-:Y:S01]  /*2220*/  UMOV UR4, UR5 ;  /* 0x0000000500047c82 */ /* 0x004fe20008000000 */
[----:B------:R-:W-:Y:S05]  /*2230*/  BRA.U UP0, `(.L_x_32) ;  /* 0xfffffffd004c7547 */ /* 0x000fea000b83ffff */
.L_x_26:
[----:B------:R-:W-:Y:S01]  /*2240*/  ULEA UR4, UR5, UR6, 0x3 ;  /* 0x0000000605047291 */ /* 0x000fe2000f8e18ff */
[----:B--2-4-:R-:W-:Y:S01]  /*2250*/  SHF.L.U32 R0, R12, 0x1f, RZ ;  /* 0x0000001f0c007819 */ /* 0x014fe200000006ff */
[----:B------:R-:W-:Y:S01]  /*2260*/  @!P1 SYNCS.ARRIVE.TRANS64.A1T0 RZ, [UR6+0x378], RZ ;  /* 0x000378ffffff99a7 */ /* 0x000fe20008100006 */
[----:B------:R-:W-:-:S06]  /*2270*/  UISETP.GT.AND UP0, UPT, UR41, UR40, UPT ;  /* 0x000000282900728c */ /* 0x000fcc000bf04270 */
[----:B-1-3--:R1:W2:Y:S03]  /*2280*/  SYNCS.PHASECHK.TRANS64.TRYWAIT P0, [UR4+0x1b0], R0 ;  /* 0x0001b000ff0075a7 */ /* 0x00a2a60008001104 */
[----:B------:R-:W-:Y:S05]  /*2290*/  BRA.U !UP0, `(.L_x_33) ;  /* 0x0000000108c07547 */ /* 0x000fea000b800000 */
[----:B------:R-:W-:Y:S01]  /*22a0*/  UIADD3 UR26, UPT, UPT, UR43, UR13, URZ ;  /* 0x0000000d2b1a7290 */ /* 0x000fe2000fffe0ff */
[----:B------:R-:W-:-:S11]  /*22b0*/  UMOV UR4, UR5 ;  /* 0x0000000500047c82 */ /* 0x000fd60008000000 */
.L_x_39:
[----:B------:R-:W-:Y:S01]  /*22c0*/  ULEA UR17, UR4, UR6, 0x3 ;  /* 0x0000000604117291 */ /* 0x000fe2000f8e18ff */
[----:B--2---:R-:W-:Y:S01]  /*22d0*/  @!P3 MOV R2, 0x1000 ;  /* 0x000010000002b802 */ /* 0x004fe20000000f00 */
[----:B--234-:R-:W-:Y:S10]  /*22e0*/  @P0 BRA `(.L_x_34) ;  /* 0x00000000000c0947 */ /* 0x01cff40003800000 */
[----:B------:R-:W-:-:S04]  /*22f0*/  SHF.L.U32 R3, R12, 0x1f, RZ ;  /* 0x0000001f0c037819 */ /* 0x000fc800000006ff */
[----:B------:R-:W2:Y:S02]  /*2300*/  SYNCS.PHASECHK.TRANS64.TRYWAIT P0, [UR17+0x1b0], R3 ;  /* 0x0001b003ff0075a7 */ /* 0x000ea40008001111 */
[----:B--2---:R-:W-:Y:S05]  /*2310*/  @!P0 BRA `(.L_x_35) ;  /* 0x0000006400d88947 */ /* 0x004fea0003800000 */
.L_x_34:
[----:B------:R2:W-:Y:S01]  /*2320*/  @!P3 SYNCS.ARRIVE.TRANS64 RZ, [UR17], R2 ;  /* 0x00000002ffffb9a7 */ /* 0x0005e20008000011 */
[----:B------:R-:W-:-:S04]  /*2330*/  ULOP3.LUT UR5, UR25, 0x2, URZ, 0xfc, !UPT ;  /* 0x0000000219057892 */ /* 0x000fc8000f8efcff */
[----:B------:R-:W-:-:S09]  /*2340*/  UISETP.NE.AND UP0, UPT, UR5, 0x2, UPT ;  /* 0x000000020500788c */ /* 0x000fd2000bf05270 */
[----:B------:R-:W-:Y:S05]  /*2350*/  BRA.U UP0, `(.L_x_36) ;  /* 0x0000000100047547 */ /* 0x000fea000b800000 */
[----:B------:R-:W-:Y:S05]  /*2360*/  BPT.TRAP 0x1 ;  /* 0x000000040000795c */ /* 0x000fea0000300000 */
.L_x_36:
[----:B------:R-:W-:Y:S04]  /*2370*/  BSSY.RECONVERGENT B0, `(.L_x_37) ;  /* 0x0000003000007945 */ /* 0x000fe80003800200 */
[----:B------:R-:W-:Y:S05]  /*2380*/  @P2 BRA `(.L_x_38) ;  /* 0x0000000000042947 */ /* 0x000fea0003800000 */
[----:B------:R-:W-:Y:S05]  /*2390*/  BPT.TRAP 0x1 ;  /* 0x000000040000795c */ /* 0x000fea0000300000 */
.L_x_38:
[----:B------:R-:W-:Y:S05]  /*23a0*/  BSYNC.RECONVERGENT B0 ;  /* 0x0000000000007941 */ /* 0x000fea0003800200 */
.L_x_37:
[----:B------:R-:W-:Y:S02]  /*23b0*/  UIADD3 UR5, UPT, UPT, UR4, 0x1, URZ ;  /* 0x0000000104057890 */ /* 0x000fe4000fffe0ff */
[----:B------:R-:W-:Y:S02]  /*23c0*/  USHF.L.U32 UR18, UR13, 0x5, URZ ;  /* 0x000000050d127899 */ /* 0x000fe400080006ff */
[----:B------:R-:W-:Y:S02]  /*23d0*/  UISETP.NE.AND UP0, UPT, UR5, 0x36, UPT ;  /* 0x000000360500788c */ /* 0x000fe4000bf05270 */
[----:B------:R-:W-:Y:S02]  /*23e0*/  USHF.L.U32 UR16, UR4, 0xb, URZ ;  /* 0x0000000b04107899 */ /* 0x000fe400080006ff */
[----:B------:R-:W-:Y:S02]  /*23f0*/  USEL UR8, URZ, 0x1, UP0 ;  /* 0x00000001ff087887 */ /* 0x000fe40008000000 */
[----:B------:R-:W-:-:S02]  /*2400*/  USEL UR5, UR5, URZ, UP0 ;  /* 0x000000ff05057287 */ /* 0x000fc40008000000 */
[----:B------:R-:W-:Y:S02]  /*2410*/  UIADD3 UR22, UP0, UPT, UR28, 0x180, URZ ;  /* 0x000001801c167890 */ /* 0x000fe4000ff1e0ff */
[----:B------:R-:W-:Y:S01]  /*2420*/  UIADD3 UR13, UPT, UPT, UR13, 0x1, URZ ;  /* 0x000000010d0d7890 */ /* 0x000fe2000fffe0ff */
[----:B------:R-:W-:Y:S01]  /*2430*/  LOP3.LUT R12, R12, UR8, RZ, 0x3c, !PT ;  /* 0x000000080c0c7c12 */ /* 0x000fe2000f8e3cff */
[----:B------:R-:W-:Y:S02]  /*2440*/  UIADD3 UR14, UP1, UPT, UR28, 0x80, URZ ;  /* 0x000000801c0e7890 */ /* 0x000fe4000ff3e0ff */
[----:B------:R-:W-:Y:S01]  /*2450*/  UIADD3.X UR23, UPT, UPT, URZ, UR29, URZ, UP0, !UPT ;  /* 0x0000001dff177290 */ /* 0x000fe200087fe4ff */
[----:B-1----:R-:W-:Y:S01]  /*2460*/  SHF.L.U32 R0, R12, 0x1f, RZ ;  /* 0x0000001f0c007819 */ /* 0x002fe200000006ff */
[----:B------:R-:W-:Y:S02]  /*2470*/  ULOP3.LUT UR8, UR16, UR24, URZ, 0xfc, !UPT ;  /* 0x0000001810087292 */ /* 0x000fe4000f8efcff */
[----:B------:R-:W-:-:S02]  /*2480*/  UISETP.NE.AND UP0, UPT, UR13, UR26, UPT ;  /* 0x0000001a0d00728c */ /* 0x000fc4000bf05270 */
[----:B------:R-:W-:Y:S02]  /*2490*/  ULEA UR7, UR5, UR6, 0x3 ;  /* 0x0000000605077291 */ /* 0x000fe4000f8e18ff */
[----:B------:R-:W-:Y:S02]  /*24a0*/  UIADD3 UR16, UPT, UPT, UR6, 0x2800, UR16 ;  /* 0x0000280006107890 */ /* 0x000fe4000fffe010 */
[----:B------:R-:W-:Y:S02]  /*24b0*/  UIADD3.X UR15, UPT, UPT, URZ, UR29, URZ, UP1, !UPT ;  /* 0x0000001dff0f7290 */ /* 0x000fe40008ffe4ff */
[----:B------:R-:W-:Y:S01]  /*24c0*/  UIADD3 UR8, UPT, UPT, UR6, 0x1d800, UR8 ;  /* 0x0001d80006087890 */ /* 0x000fe2000fffe008 */
[----:B------:R-:W-:Y:S01]  /*24d0*/  UMOV UR30, 0x0 ;  /* 0x00000000001e7882 */ /* 0x000fe20000000000 */
[----:B------:R-:W-:Y:S01]  /*24e0*/  UMOV UR31, 0x10000000 ;  /* 0x10000000001f7882 */ /* 0x000fe20000000000 */
[----:B------:R-:W-:Y:S01]  /*24f0*/  UMOV UR19, UR35 ;  /* 0x0000002300137c82 */ /* 0x000fe20008000000 */
[----:B------:R-:W-:Y:S01]  /*2500*/  UMOV UR20, UR36 ;  /* 0x0000002400147c82 */ /* 0x000fe20008000000 */
[----:B------:R3:W4:Y:S01]  /*2510*/  SYNCS.PHASECHK.TRANS64.TRYWAIT P0, [UR7+0x1b0], R0 ;  /* 0x0001b000ff0075a7 */ /* 0x0007220008001107 */
[----:B------:R-:W-:Y:S01]  /*2520*/  UMOV UR4, 0x30000 ;  /* 0x0003000000047882 */ /* 0x000fe20000000000 */
[----:B------:R-:W-:Y:S01]  /*2530*/  UMOV UR12, UR36 ;  /* 0x00000024000c7c82 */ /* 0x000fe20008000000 */
[----:B------:R-:W-:Y:S01]  /*2540*/  UMOV UR9, UR17 ;  /* 0x0000001100097c82 */ /* 0x000fe20008000000 */
[----:B------:R-:W-:Y:S01]  /*2550*/  UMOV UR10, UR18 ;  /* 0x00000012000a7c82 */ /* 0x000fe20008000000 */
[----:B------:R-:W-:Y:S01]  /*2560*/  UTMALDG.3D [UR16], [UR14], desc[UR30] ;  /* 0x00001e100e0075b4 */ /* 0x000fe20008011000 */
[----:B------:R1:W-:Y:S02]  /*2570*/  UTMALDG.3D.MULTICAST [UR8], [UR22], UR4, desc[UR30] ;  /* 0x00001e08160073b4 */ /* 0x0003e40008011804 */
[----:B-1----:R-:W-:Y:S01]  /*2580*/  UMOV UR4, UR5 ;  /* 0x0000000500047c82 */ /* 0x002fe20008000000 */
[----:B------:R-:W-:Y:S05]  /*2590*/  BRA.U UP0, `(.L_x_39) ;  /* 0xfffffffd00487547 */ /* 0x000fea000b83ffff */
.L_x_33:
[C---:B------:R-:W-:Y:S01]  /*25a0*/  LEA R3, R11.reuse, UR6, 0x3 ;  /* 0x000000060b037c11 */ /* 0x040fe2000f8e18ff */
[----:B------:R-:W-:Y:S01]  /*25b0*/  NOP ;  /* 0x0000000000007918 */ /* 0x000fe20000000000 */
[----:B-1-3--:R-:W-:Y:S02]  /*25c0*/  SHF.L.U32 R0, R10, 0x1f, RZ ;  /* 0x0000001f0a007819 */ /* 0x00afe400000006ff */
[----:B------:R-:W-:Y:S02]  /*25d0*/  LEA R4, R11, UR6, 0x4 ;  /* 0x000000060b047c11 */ /* 0x000fe4000f8e20ff */
[----:B--2-4-:R-:W1:Y:S02]  /*25e0*/  SYNCS.PHASECHK.TRANS64.TRYWAIT P0, [R3+URZ+0x380], R0 ;  /* 0x00038000030075a7 */ /* 0x014e6400080011ff */
[----:B-1----:R-:W-:Y:S05]  /*25f0*/  @!P0 BRA `(.L_x_40) ;  /* 0x0000006400388947 */ /* 0x002fea0003800000 */
.L_x_156:
[----:B------:R-:W2:Y:S01]  /*2600*/  LDS.128 R4, [R4+0x410] ;  /* 0x0004100004047984 */ /* 0x000ea20000000c00 */
[----:B------:R-:W-:Y:S01]  /*2610*/  UISETP.GE.AND UP0, UPT, UR42, 0x1, UPT ;  /* 0x000000012a00788c */ /* 0x000fe2000bf06270 */
[----:B------:R-:W-:Y:S01]  /*2620*/  @!PT LDS RZ, [RZ] ;  /* 0x00000000fffff984 */ /* 0x000fe20000000800 */
[----:B------:R-:W-:Y:S01]  /*2630*/  @!PT LDS RZ, [RZ] ;  /* 0x00000000fffff984 */ /* 0x000fe20000000800 */
[----:B------:R-:W-:Y:S01]  /*2640*/  @!PT LDS RZ, [RZ] ;  /* 0x00000000fffff984 */ /* 0x000fe20000000800 */
[----:B------:R-:W-:Y:S01]  /*2650*/  @!PT LDS RZ, [RZ] ;  /* 0x00000000fffff984 */ /* 0x000fe20000000800 */
[----:B------:R3:W-:Y:S06]  /*2660*/  MEMBAR.ALL.CTA ;  /* 0x0000000000007992 */ /* 0x0007ec0000008000 */
[----:B---3--:R-:W3:Y:S01]  /*2670*/  FENCE.VIEW.ASYNC.S ;  /* 0x00000000000073c6 */ /* 0x008ee20000000000 */
[----:B--2---:R-:W-:-:S13]  /*2680*/  LOP3.LUT P0, RZ, R6, 0x1, RZ, 0xc0, !PT ;  /* 0x0000000106ff7812 */ /* 0x004fda000780c0ff */
[----:B---3--:R-:W-:Y:S01]  /*2690*/  VOTEU.ANY UP1, P0 ;  /* 0x0000000000ff7886 */ /* 0x008fe20000020100 */
[----:B------:R-:W-:-:S13]  /*26a0*/  PLOP3.LUT P0, PT, PT, PT, UP1, 0x80, 0x8 ;  /* 0x000000000008781c */ /* 0x000fda0003f0f018 */
[----:B-1----:R-:W-:Y:S02]  /*26b0*/  @P0 LOP3.LUT R0, R5, 0xffff, RZ, 0xc0, !PT ;  /* 0x0000ffff05000812 */ /* 0x002fe400078ec0ff */
[----:B------:R-:W-:Y:S02]  /*26c0*/  @P0 MOV R2, R4 ;  /* 0x0000000400020202 */ /* 0x000fe40000000f00 */
[----:B------:R-:W-:Y:S01]  /*26d0*/  @P0 R2UR UR7, R0 ;  /* 0x00000000000702ca */ /* 0x000fe200000e0000 */
[----:B------:R-:W-:Y:S01]  /*26e0*/  VIADD R0, R3, 0x390 ;  /* 0x0000039003007836 */ /* 0x000fe20000000000 */
[----:B------:R-:W-:Y:S02]  /*26f0*/  @P0 SHF.R.U32.HI R4, RZ, 0x10, R5 ;  /* 0x00000010ff040819 */ /* 0x000fe40000011605 */
[----:B------:R-:W-:Y:S02]  /*2700*/  @P0 R2UR UR8, R2 ;  /* 0x00000000020802ca */ /* 0x000fe400000e0000 */
[----:B------:R-:W-:-:S02]  /*2710*/  PRMT R0, RZ, 0x654, R0 ;  /* 0x00000654ff007816 */ /* 0x000fc40000000000 */
[----:B------:R-:W-:Y:S02]  /*2720*/  @P0 R2UR UR4, R4 ;  /* 0x00000000040402ca */ /* 0x000fe400000e0000 */
[----:B------:R1:W-:Y:S03]  /*2730*/  SYNCS.ARRIVE.TRANS64.RED.A1T0 RZ, [R0+URZ], RZ ;  /* 0x000000ff00ff79a7 */ /* 0x0003e600081004ff */
[----:B------:R-:W-:-:S04]  /*2740*/  @UP1 UMOV UR27, UR7 ;  /* 0x00000007001b1c82 */ /* 0x000fc80008000000 */
[----:B------:R-:W-:-:S04]  /*2750*/  @UP1 UMOV UR37, UR8 ;  /* 0x0000000800251c82 */ /* 0x000fc80008000000 */
[----:B------:R-:W-:Y:S01]  /*2760*/  @UP1 UMOV UR36, UR4 ;  /* 0x0000000400241c82 */ /* 0x000fe20008000000 */
[----:B------:R-:W-:Y:S05]  /*2770*/  BRA.U !UP0, `(.L_x_41) ;  /* 0x0000000108d47547 */ /* 0x000fea000b800000 */
[----:B------:R-:W2:Y:S01]  /*2780*/  LDCU.128 UR12, c[0x0][0xb10] ;  /* 0x00016200ff0c77ac */ /* 0x000ea20008000c00 */
[----:B------:R-:W3:Y:S01]  /*2790*/  LDCU UR26, c[0x0][0xb20] ;  /* 0x00016400ff1a77ac */ /* 0x000ee20008000800 */
[----:B------:R-:W4:Y:S01]  /*27a0*/  LDCU UR20, c[0x0][0xb0c] ;  /* 0x00016180ff1477ac */ /* 0x000f220008000800 */
[----:B------:R-:W1:Y:S01]  /*27b0*/  LDCU.64 UR10, c[0x0][0xb28] ;  /* 0x00016500ff0a77ac */ /* 0x000e620008000a00 */
[----:B------:R-:W-:Y:S02]  /*27c0*/  UISETP.NE.AND UP3, UPT, UR42, 0x1, UPT ;  /* 0x000000012a00788c */ /* 0x000fe4000bf65270 */
[----:B--2---:R-:W-:Y:S02]  /*27d0*/  UIMAD.WIDE.U32 UR16, UR38, UR15, URZ ;  /* 0x0000000f261072a5 */ /* 0x004fe4000f8e00ff */
[----:B------:R-:W-:Y:S02]  /*27e0*/  UIMAD.WIDE.U32 UR8, UR39, UR12, URZ ;  /* 0x0000000c270872a5 */ /* 0x000fe4000f8e00ff */
[----:B------:R-:W-:-:S02]  /*27f0*/  UISETP.NE.AND UP0, UPT, UR14, 0x1, UPT ;  /* 0x000000010e00788c */ /* 0x000fc4000bf05270 */
[----:B------:R-:W-:Y:S01]  /*2800*/  UIMAD.WIDE.U32 UR22, UR27, UR15, URZ ;  /* 0x0000000f1b1672a5 */ /* 0x000fe2000f8e00ff */
[----:B------:R-:W-:Y:S02]  /*2810*/  UMOV UR16, UR17 ;  /* 0x0000001100107c82 */ /* 0x000fe40008000000 */
[----:B------:R-:W-:Y:S01]  /*2820*/  UMOV UR8, UR9 ;  /* 0x0000000900087c82 */ /* 0x000fe20008000000 */
[----:B---3--:R-:W-:Y:S02]  /*2830*/  USHF.R.U32.HI UR16, URZ, UR26, UR16 ;  /* 0x0000001aff107299 */ /* 0x008fe40008011610 */
[----:B----4-:R-:W-:Y:S02]  /*2840*/  UISETP.NE.AND UP2, UPT, UR20, 0x1, UPT ;  /* 0x000000011400788c */ /* 0x010fe4000bf45270 */
[----:B------:R-:W-:Y:S02]  /*2850*/  USHF.R.U32.HI UR8, URZ, UR13, UR8 ;  /* 0x0000000dff087299 */ /* 0x000fe40008011608 */
[----:B------:R-:W-:-:S02]  /*2860*/  USEL UR7, UR38, UR16, !UP0 ;  /* 0x0000001026077287 */ /* 0x000fc4000c000000 */
[----:B------:R-:W-:Y:S02]  /*2870*/  USEL UR8, UR39, UR8, !UP2 ;  /* 0x0000000827087287 */ /* 0x000fe4000d000000 */
[----:B-1----:R-:W-:Y:S01]  /*2880*/  UIMAD.WIDE.U32 UR16, UR7, UR10, URZ ;  /* 0x0000000a071072a5 */ /* 0x002fe2000f8e00ff */
[----:B------:R-:W-:Y:S01]  /*2890*/  UMOV UR4, UR23 ;  /* 0x0000001700047c82 */ /* 0x000fe20008000000 */
[----:B------:R-:W-:Y:S02]  /*28a0*/  UIMAD.WIDE.U32 UR18, UR37, UR12, URZ ;  /* 0x0000000c251272a5 */ /* 0x000fe4000f8e00ff */
[----:B------:R-:W-:-:S03]  /*28b0*/  UIMAD.WIDE.U32 UR22, UR8, UR10, URZ ;  /* 0x0000000a081672a5 */ /* 0x000fc6000f8e00ff */
[----:B------:R-:W-:Y:S01]  /*28c0*/  UMOV UR16, UR17 ;  /* 0x0000001100107c82 */ /* 0x000fe20008000000 */
[----:B------:R-:W-:Y:S02]  /*28d0*/  USHF.R.U32.HI UR4, URZ, UR26, UR4 ;  /* 0x0000001aff047299 */ /* 0x000fe40008011604 */
[----:B------:R-:W-:Y:S01]  /*28e0*/  @UP3 USHF.R.U32.HI UR7, URZ, UR11, UR16 ;  /* 0x0000000bff073299 */ /* 0x000fe20008011610 */
[----:B------:R-:W-:Y:S01]  /*28f0*/  UMOV UR18, UR19 ;  /* 0x0000001300127c82 */ /* 0x000fe20008000000 */
[----:B------:R-:W-:Y:S01]  /*2900*/  UMOV UR22, UR23 ;  /* 0x0000001700167c82 */ /* 0x000fe20008000000 */
[----:B------:R-:W-:Y:S02]  /*2910*/  USHF.R.U32.HI UR13, URZ, UR13, UR18 ;  /* 0x0000000dff0d7299 */ /* 0x000fe40008011612 */
[----:B------:R-:W-:Y:S02]  /*2920*/  USEL UR4, UR27, UR4, !UP0 ;  /* 0x000000041b047287 */ /* 0x000fe4000c000000 */
[----:B------:R-:W-:-:S02]  /*2930*/  @UP3 USHF.R.U32.HI UR8, URZ, UR11, UR22 ;  /* 0x0000000bff083299 */ /* 0x000fc40008011616 */
[----:B------:R-:W-:Y:S02]  /*2940*/  UIMAD UR9, UR42, UR7, URZ ;  /* 0x000000072a0972a4 */ /* 0x000fe4000f8e02ff */
[----:B------:R-:W-:Y:S02]  /*2950*/  USEL UR7, UR37, UR13, !UP2 ;  /* 0x0000000d25077287 */ /* 0x000fe4000d000000 */
[----:B------:R-:W-:Y:S02]  /*2960*/  UIMAD UR12, UR42, UR8, URZ ;  /* 0x000000082a0c72a4 */ /* 0x000fe4000f8e02ff */
[----:B------:R-:W-:Y:S02]  /*2970*/  UISETP.GE.AND UP0, UPT, UR4, UR9, UPT ;  /* 0x000000090400728c */ /* 0x000fe4000bf06270 */
[----:B------:R-:W-:Y:S02]  /*2980*/  UIMAD.WIDE.U32 UR16, UR4, UR10, URZ ;  /* 0x0000000a041072a5 */ /* 0x000fe4000f8e00ff */
[----:B------:R-:W-:-:S02]  /*2990*/  UISETP.GE.OR UP0, UPT, UR7, UR12, UP0 ;  /* 0x0000000c0700728c */ /* 0x000fc40008706670 */
[----:B------:R-:W-:Y:S02]  /*29a0*/  UIMAD.WIDE.U32 UR12, UR7, UR10, URZ ;  /* 0x0000000a070c72a5 */ /* 0x000fe4000f8e00ff */
[----:B------:R-:W-:Y:S01]  /*29b0*/  UIADD3 UR15, UPT, UPT, -UR4, URZ, URZ ;  /* 0x000000ff040f7290 */ /* 0x000fe2000fffe1ff */
[----:B------:R-:W-:Y:S01]  /*29c0*/  UMOV UR10, UR17 ;  /* 0x00000011000a7c82 */ /* 0x000fe20008000000 */
[----:B------:R-:W-:Y:S02]  /*29d0*/  UIADD3 UR12, UPT, UPT, -UR7, URZ, URZ ;  /* 0x000000ff070c7290 */ /* 0x000fe4000fffe1ff */
[----:B------:R-:W-:-:S03]  /*29e0*/  USHF.R.U32.HI UR10, URZ, UR11, UR10 ;  /* 0x0000000bff0a7299 */ /* 0x000fc6000801160a */
[----:B------:R-:W-:Y:S01]  /*29f0*/  @!UP0 UMOV UR9, UR13 ;  /* 0x0000000d00098c82 */ /* 0x000fe20008000000 */
[----:B------:R-:W-:Y:S02]  /*2a00*/  UIMAD UR15, UR14, UR15, UR27 ;  /* 0x0000000f0e0f72a4 */ /* 0x000fe4000f8e021b */
[----:B------:R-:W-:Y:S02]  /*2a10*/  USEL UR10, UR4, UR10, !UP3 ;  /* 0x0000000a040a7287 */ /* 0x000fe4000d800000 */
[----:B------:R-:W-:Y:S02]  /*2a20*/  @!UP0 USHF.R.U32.HI UR9, URZ, UR11, UR9 ;  /* 0x0000000bff098299 */ /* 0x000fe40008011609 */
[----:B------:R-:W-:Y:S02]  /*2a30*/  UIADD3 UR11, UPT, UPT, -UR10, URZ, URZ ;  /* 0x000000ff0a0b7290 */ /* 0x000fe4000fffe1ff */
[----:B------:R-:W-:Y:S02]  /*2a40*/  @!UP0 USEL UR9, UR7, UR9, !UP3 ;  /* 0x0000000907098287 */ /* 0x000fe4000d800000 */
[----:B------:R-:W-:-:S02]  /*2a50*/  UIMAD UR11, UR42, UR11, UR4 ;  /* 0x0000000b2a0b72a4 */ /* 0x000fc4000f8e0204 */
[----:B------:R-:W-:Y:S02]  /*2a60*/  @!UP0 UIADD3 UR10, UPT, UPT, UR10, -UR9, URZ ;  /* 0x800000090a0a8290 */ /* 0x000fe4000fffe0ff */
[----:B------:R-:W-:Y:S02]  /*2a70*/  @!UP0 UIMAD UR9, UR11, UR8, UR9 ;  /* 0x000000080b0982a4 */ /* 0x000fe4000f8e0209 */
[----:B------:R-:W-:Y:S02]  /*2a80*/  @!UP0 UIMAD UR4, UR42, UR10, UR7 ;  /* 0x0000000a2a0482a4 */ /* 0x000fe4000f8e0207 */
[----:B------:R-:W-:Y:S02]  /*2a90*/  UIMAD UR8, UR20, UR12, UR37 ;  /* 0x0000000c140872a4 */ /* 0x000fe4000f8e0225 */
[----:B------:R-:W-:Y:S01]  /*2aa0*/  UIMAD UR27, UR4, UR14, UR15 ;  /* 0x0000000e041b72a4 */ /* 0x000fe2000f8e020f */
[----:B------:R-:W-:Y:S02]  /*2ab0*/  @!UP0 UMOV UR7, UR9 ;  /* 0x0000000900078c82 */ /* 0x000fe40008000000 */
[----:B------:R-:W-:-:S12]  /*2ac0*/  UIMAD UR37, UR7, UR20, UR8 ;  /* 0x00000014072572a4 */ /* 0x000fd8000f8e0208 */
.L_x_41:
[----:B------:R-:W2:Y:S02]  /*2ad0*/  LDCU UR4, c[0x0][0xb30] ;  /* 0x00016600ff0477ac */ /* 0x000ea40008000800 */
[----:B--2---:R-:W-:-:S09]  /*2ae0*/  UISETP.NE.AND UP0, UPT, UR4, 0x1, UPT ;  /* 0x000000010400788c */ /* 0x004fd2000bf05270 */
[----:B------:R-:W-:Y:S05]  /*2af0*/  BRA.U UP0, `(.L_x_42) ;  /* 0x0000000100447547 */ /* 0x000fea000b800000 */
[----:B------:R-:W2:Y:S01]  /*2b00*/  LDCU.128 UR12, c[0x0][0xb10] ;  /* 0x00016200ff0c77ac */ /* 0x000ea20008000c00 */
[----:B------:R-:W3:Y:S01]  /*2b10*/  LDCU UR16, c[0x0][0xb0c] ;  /* 0x00016180ff1077ac */ /* 0x000ee20008000800 */
[----:B------:R-:W4:Y:S01]  /*2b20*/  LDCU UR17, c[0x0][0xb20] ;  /* 0x00016400ff1177ac */ /* 0x000f220008000800 */
[----:B--2---:R-:W-:Y:S02]  /*2b30*/  UIMAD.WIDE.U32 UR10, UR37, UR12, URZ ;  /* 0x0000000c250a72a5 */ /* 0x004fe4000f8e00ff */
[----:B------:R-:W-:Y:S02]  /*2b40*/  UIMAD.WIDE.U32 UR8, UR27, UR15, URZ ;  /* 0x0000000f1b0872a5 */ /* 0x000fe4000f8e00ff */
[----:B---3--:R-:W-:Y:S02]  /*2b50*/  UISETP.NE.AND UP2, UPT, UR16, 0x1, UPT ;  /* 0x000000011000788c */ /* 0x008fe4000bf45270 */
[----:B------:R-:W-:Y:S01]  /*2b60*/  UISETP.NE.AND UP0, UPT, UR14, 0x1, UPT ;  /* 0x000000010e00788c */ /* 0x000fe2000bf05270 */
[----:B------:R-:W-:-:S02]  /*2b70*/  UMOV UR7, UR11 ;  /* 0x0000000b00077c82 */ /* 0x000fc40008000000 */
[----:B------:R-:W-:Y:S01]  /*2b80*/  UMOV UR4, UR9 ;  /* 0x0000000900047c82 */ /* 0x000fe20008000000 */
[----:B------:R-:W-:Y:S02]  /*2b90*/  USHF.R.U32.HI UR7, URZ, UR13, UR7 ;  /* 0x0000000dff077299 */ /* 0x000fe40008011607 */
[----:B----4-:R-:W-:Y:S02]  /*2ba0*/  USHF.R.U32.HI UR4, URZ, UR17, UR4 ;  /* 0x00000011ff047299 */ /* 0x010fe40008011604 */
[----:B------:R-:W-:Y:S02]  /*2bb0*/  USEL UR7, UR37, UR7, !UP2 ;  /* 0x0000000725077287 */ /* 0x000fe4000d000000 */
[----:B------:R-:W-:-:S04]  /*2bc0*/  USEL UR4, UR27, UR4, !UP0 ;  /* 0x000000041b047287 */ /* 0x000fc8000c000000 */
[----:B------:R-:W-:Y:S02]  /*2bd0*/  UIADD3 UR8, UPT, UPT, UR7, -UR4, URZ ;  /* 0x8000000407087290 */ /* 0x000fe4000fffe0ff */
[----:B------:R-:W-:Y:S02]  /*2be0*/  UIADD3 UR4, UPT, UPT, -UR7, UR4, URZ ;  /* 0x0000000407047290 */ /* 0x000fe4000fffe1ff */
[----:B------:R-:W-:Y:S02]  /*2bf0*/  UIMAD UR27, UR8, UR14, UR27 ;  /* 0x0000000e081b72a4 */ /* 0x000fe4000f8e021b */
[----:B------:R-:W-:-:S12]  /*2c00*/  UIMAD UR37, UR4, UR16, UR37 ;  /* 0x00000010042572a4 */ /* 0x000fd8000f8e0225 */
.L_x_42:
[----:B------:R-:W-:Y:S01]  /*2c10*/  VIADD R11, R11, 0x1 ;  /* 0x000000010b0b7836 */ /* 0x000fe20000000000 */
[----:B------:R-:W-:Y:S01]  /*2c20*/  PLOP3.LUT P1, PT, PT, PT, PT, 0x80, 0x8 ;  /* 0x000000000008781c */ /* 0x000fe20003f2f070 */
[----:B------:R-:W-:Y:S02]  /*2c30*/  UIADD3 UR46, UPT, UPT, UR37, UR60, URZ ;  /* 0x0000003c252e7290 */ /* 0x000fe4000fffe0ff */
[----:B------:R-:W-:Y:S01]  /*2c40*/  UIADD3 UR45, UPT, UPT, UR27, UR57, URZ ;  /* 0x000000391b2d7290 */ /* 0x000fe2000fffe0ff */
[----:B------:R-:W-:-:S04]  /*2c50*/  ISETP.NE.AND P0, PT, R11, 0x2, PT ;  /* 0x000000020b00780c */ /* 0x000fc80003f05270 */
[----:B-1----:R-:W-:Y:S02]  /*2c60*/  SEL R0, RZ, 0x1, P0 ;  /* 0x00000001ff007807 */ /* 0x002fe40000000000 */
[----:B------:R-:W-:Y:S02]  /*2c70*/  SEL R11, R11, RZ, P0 ;  /* 0x000000ff0b0b7207 */ /* 0x000fe40000000000 */
[----:B------:R-:W-:Y:S01]  /*2c80*/  LOP3.LUT R10, R10, R0, RZ, 0x3c, !PT ;  /* 0x000000000a0a7212 */ /* 0x000fe200078e3cff */
[----:B------:R-:W-:Y:S06]  /*2c90*/  BRA.U UP1, `(.L_x_43) ;  /* 0xfffffff101447547 */ /* 0x000fec000b83ffff */
[----:B------:R-:W-:Y:S01]  /*2ca0*/  UIADD3 UR7, UPT, UPT, UR6, 0x1b0, URZ ;  /* 0x000001b006077890 */ /* 0x000fe2000fffe0ff */
[----:B------:R-:W-:-:S03]  /*2cb0*/  SHF.L.U32 R2, R12, 0x1f, RZ ;  /* 0x0000001f0c027819 */ /* 0x000fc600000006ff */
[----:B------:R-:W-:-:S09]  /*2cc0*/  ULEA UR4, UR5, UR7, 0x3 ;  /* 0x0000000705047291 */ /* 0x000fd2000f8e18ff */
[----:B------:R-:W1:Y:S02]  /*2cd0*/  SYNCS.PHASECHK.TRANS64.TRYWAIT P0, [UR4], R2 ;  /* 0x00000002ff0075a7 */ /* 0x000e640008001104 */
[----:B-1----:R-:W-:Y:S05]  /*2ce0*/  @!P0 BRA `(.L_x_44) ;  /* 0x0000005c00908947 */ /* 0x002fea0003800000 */
.L_x_158:
[----:B------:R-:W-:-:S04]  /*2cf0*/  UIADD3 UR4, UPT, UPT, UR5, 0x1, URZ ;  /* 0x0000000105047890 */ /* 0x000fc8000fffe0ff */
[----:B------:R-:W-:-:S04]  /*2d00*/  UISETP.NE.AND UP0, UPT, UR4, 0x36, UPT ;  /* 0x000000360400788c */ /* 0x000fc8000bf05270 */
[----:B------:R-:W-:Y:S02]  /*2d10*/  USEL UR6, URZ, 0x1, UP0 ;  /* 0x00000001ff067887 */ /* 0x000fe40008000000 */
[----:B------:R-:W-:-:S04]  /*2d20*/  USEL UR4, UR4, URZ, UP0 ;  /* 0x000000ff04047287 */ /* 0x000fc80008000000 */
[----:B------:R-:W-:Y:S01]  /*2d30*/  ULEA UR5, UR4, UR7, 0x3 ;  /* 0x0000000704057291 */ /* 0x000fe2000f8e18ff */
[----:B-1----:R-:W-:-:S04]  /*2d40*/  LOP3.LUT R2, R12, UR6, RZ, 0x3c, !PT ;  /* 0x000000060c027c12 */ /* 0x002fc8000f8e3cff */
[----:B------:R-:W-:-:S04]  /*2d50*/  SHF.L.U32 R3, R2, 0x1f, RZ ;  /* 0x0000001f02037819 */ /* 0x000fc800000006ff */
[----:B------:R-:W1:Y:S02]  /*2d60*/  SYNCS.PHASECHK.TRANS64.TRYWAIT P0, [UR5], R3 ;  /* 0x00000003ff0075a7 */ /* 0x000e640008001105 */
[----:B-1----:R-:W-:Y:S05]  /*2d70*/  @!P0 BRA `(.L_x_45) ;  /* 0x0000005c00848947 */ /* 0x002fea0003800000 */
.L_x_160:
[----:B------:R-:W-:-:S04]  /*2d80*/  UIADD3 UR4, UPT, UPT, UR4, 0x1, URZ ;  /* 0x0000000104047890 */ /* 0x000fc8000fffe0ff */
[----:B------:R-:W-:-:S04]  /*2d90*/  UISETP.NE.AND UP0, UPT, UR4, 0x36, UPT ;  /* 0x000000360400788c */ /* 0x000fc8000bf05270 */
[----:B------:R-:W-:Y:S02]  /*2da0*/  USEL UR6, URZ, 0x1, UP0 ;  /* 0x00000001ff067887 */ /* 0x000fe40008000000 */
[----:B------:R-:W-:-:S04]  /*2db0*/  USEL UR4, UR4, URZ, UP0 ;  /* 0x000000ff04047287 */ /* 0x000fc80008000000 */
[----:B------:R-:W-:Y:S01]  /*2dc0*/  ULEA UR5, UR4, UR7, 0x3 ;  /* 0x0000000704057291 */ /* 0x000fe2000f8e18ff */
[----:B------:R-:W-:-:S04]  /*2dd0*/  LOP3.LUT R2, R2, UR6, RZ, 0x3c, !PT ;  /* 0x0000000602027c12 */ /* 0x000fc8000f8e3cff */
[----:B-1----:R-:W-:-:S04]  /*2de0*/  SHF.L.U32 R3, R2, 0x1f, RZ ;  /* 0x0000001f02037819 */ /* 0x002fc800000006ff */
[----:B------:R-:W1:Y:S02]  /*2df0*/  SYNCS.PHASECHK.TRANS64.TRYWAIT P0, [UR5], R3 ;  /* 0x00000003ff0075a7 */ /* 0x000e640008001105 */
[----:B-1----:R-:W-:Y:S05]  /*2e00*/  @!P0 BRA `(.L_x_46) ;  /* 0x0000005c00788947 */ /* 0x002fea0003800000 */
.L_x_162:
        /* <DEDUP_REMOVED lines=9> */
.L_x_164:
        /* <DEDUP_REMOVED lines=9> */
.L_x_166:
        /* <DEDUP_REMOVED lines=9> */
.L_x_168:
        /* <DEDUP_REMOVED lines=9> */
.L_x_170:
        /* <DEDUP_REMOVED lines=9> */
.L_x_172:
        /* <DEDUP_REMOVED lines=9> */
.L_x_174:
        /* <DEDUP_REMOVED lines=9> */
.L_x_176:
        /* <DEDUP_REMOVED lines=9> */
.L_x_178:
        /* <DEDUP_REMOVED lines=9> */
.L_x_180:
        /* <DEDUP_REMOVED lines=9> */
.L_x_182:
        /* <DEDUP_REMOVED lines=9> */
.L_x_184:
        /* <DEDUP_REMOVED lines=9> */
.L_x_186:
        /* <DEDUP_REMOVED lines=9> */
.L_x_188:
        /* <DEDUP_REMOVED lines=9> */
.L_x_190:
        /* <DEDUP_REMOVED lines=9> */
.L_x_192:
        /* <DEDUP_REMOVED lines=9> */
.L_x_194:
        /* <DEDUP_REMOVED lines=9> */
.L_x_196:
        /* <DEDUP_REMOVED lines=9> */
.L_x_198:
        /* <DEDUP_REMOVED lines=9> */
.L_x_200:
        /* <DEDUP_REMOVED lines=9> */
.L_x_202:
        /* <DEDUP_REMOVED lines=9> */
.L_x_204:
        /* <DEDUP_REMOVED lines=9> */
.L_x_206:
        /* <DEDUP_REMOVED lines=9> */
.L_x_208:
        /* <DEDUP_REMOVED lines=9> */
.L_x_210:
        /* <DEDUP_REMOVED lines=9> */
.L_x_212:
        /* <DEDUP_REMOVED lines=9> */
.L_x_214:
        /* <DEDUP_REMOVED lines=9> */
.L_x_216:
        /* <DEDUP_REMOVED lines=9> */
.L_x_218:
        /* <DEDUP_REMOVED lines=9> */
.L_x_220:
        /* <DEDUP_REMOVED lines=9> */
.L_x_222:
        /* <DEDUP_REMOVED lines=9> */
.L_x_224:
        /* <DEDUP_REMOVED lines=9> */
.L_x_226:
        /* <DEDUP_REMOVED lines=9> */
.L_x_228:
        /* <DEDUP_REMOVED lines=9> */
.L_x_230:
        /* <DEDUP_REMOVED lines=9> */
.L_x_232:
        /* <DEDUP_REMOVED lines=9> */
.L_x_234:
        /* <DEDUP_REMOVED lines=9> */
.L_x_236:
        /* <DEDUP_REMOVED lines=9> */
.L_x_238:
        /* <DEDUP_REMOVED lines=9> */
.L_x_240:
        /* <DEDUP_REMOVED lines=9> */
.L_x_242:
        /* <DEDUP_REMOVED lines=9> */
.L_x_244:
        /* <DEDUP_REMOVED lines=9> */
.L_x_246:
        /* <DEDUP_REMOVED lines=9> */
.L_x_248:
        /* <DEDUP_REMOVED lines=9> */
.L_x_250:
        /* <DEDUP_REMOVED lines=9> */
.L_x_252:
        /* <DEDUP_REMOVED lines=9> */
.L_x_254:
        /* <DEDUP_REMOVED lines=9> */
.L_x_256:
        /* <DEDUP_REMOVED lines=9> */
.L_x_258:
        /* <DEDUP_REMOVED lines=9> */
.L_x_260:
        /* <DEDUP_REMOVED lines=9> */
.L_x_262:
[----:B------:R-:W-:-:S04]  /*4a30*/  UIADD3 UR4, UPT, UPT, UR4, 0x1, URZ ;  /* 0x0000000104047890 */ /* 0x000fc8000fffe0ff */
[----:B------:R-:W-:-:S04]  /*4a40*/  UISETP.NE.AND UP0, UPT, UR4, 0x36, UPT ;  /* 0x000000360400788c */ /* 0x000fc8000bf05270 */
[----:B------:R-:W-:Y:S02]  /*4a50*/  USEL UR5, URZ, 0x1, UP0 ;  /* 0x00000001ff057887 */ /* 0x000fe40008000000 */
[----:B------:R-:W-:-:S04]  /*4a60*/  USEL UR4, UR4, URZ, UP0 ;  /* 0x000000ff04047287 */ /* 0x000fc80008000000 */
[----:B------:R-:W-:Y:S01]  /*4a70*/  ULEA UR4, UR4, UR7, 0x3 ;  /* 0x0000000704047291 */ /* 0x000fe2000f8e18ff */
[----:B------:R-:W-:-:S04]  /*4a80*/  LOP3.LUT R2, R2, UR5, RZ, 0x3c, !PT ;  /* 0x0000000502027c12 */ /* 0x000fc8000f8e3cff */
[----:B------:R-:W-:Y:S01]  /*4a90*/  SHF.L.U32 R2, R2, 0x1f, RZ ;  /* 0x0000001f02027819 */ /* 0x000fe200000006ff */
[----:B-1----:R-:W-:-:S07]  /*4aa0*/  IMAD.U32 R0, RZ, RZ, UR4 ;  /* 0x00000004ff007e24 */ /* 0x002fce000f8e00ff */
.L_x_97:
[----:B-1----:R1:W2:Y:S02]  /*4ab0*/  SYNCS.PHASECHK.TRANS64.TRYWAIT P0, [R0+URZ], R2 ;  /* 0x00000002000075a7 */ /* 0x0022a400080011ff */
[----:B--2---:R-:W-:Y:S05]  /*4ac0*/  @!P0 NANOSLEEP.SYNCS 0x989680 ;  /* 0x009896800000895d */ /* 0x004fea0003900000 */
[----:B------:R-:W2:Y:S02]  /*4ad0*/  @!P0 SYNCS.PHASECHK.TRANS64 P0, [R0+URZ], R2 ;  /* 0x00000002000085a7 */ /* 0x000ea400080010ff */
[----:B--2---:R-:W-:Y:S05]  /*4ae0*/  @P0 EXIT ;  /* 0x000000000000094d */ /* 0x004fea0003800000 */
[----:B------:R-:W-:Y:S05]  /*4af0*/  BRA `(.L_x_97) ;  /* 0xfffffffc00ec7947 */ /* 0x000fea000383ffff */
.L_x_23:
[----:B------:R-:W-:-:S04]  /*4b00*/  UISETP.NE.AND UP0, UPT, UR48, URZ, UPT ;  /* 0x000000ff3000728c */ /* 0x000fc8000bf05270 */
[----:B------:R-:W-:-:S09]  /*4b10*/  UISETP.NE.OR UP0, UPT, UR18, 0x1, UP0 ;  /* 0x000000011200788c */ /* 0x000fd20008705670 */
[----:B------:R-:W-:Y:S05]  /*4b20*/  BRA.U UP0, `(.L_x_98) ;  /* 0x0000000500487547 */ /* 0x000fea000b800000 */
[----:B------:R-:W-:Y:S01]  /*4b30*/  ISETP.GE.U32.AND P2, PT, R0, 0x2, PT ;  /* 0x000000020000780c */ /* 0x000fe20003f46070 */
[----:B------:R-:W-:Y:S01]  /*4b40*/  IMAD.MOV.U32 R12, RZ, RZ, 0x1 ;  /* 0x00000001ff0c7424 */ /* 0x000fe200078e00ff */
[----:B------:R-:W-:Y:S02]  /*4b50*/  CS2R R10, SRZ ;  /* 0x00000000000a7805 */ /* 0x000fe4000001ff00 */
[----:B------:R-:W-:Y:S01]  /*4b60*/  CS2R R8, SRZ ;  /* 0x0000000000087805 */ /* 0x000fe2000001ff00 */
[----:B------:R-:W-:Y:S01]  /*4b70*/  UMOV UR6, 0x400 ;  /* 0x0000040000067882 */ /* 0x000fe20000000000 */
[----:B------:R-:W-:Y:S01]  /*4b80*/  UMOV UR5, URZ ;  /* 0x000000ff00057c82 */ /* 0x000fe20008000000 */
[----:B------:R-:W-:-:S12]  /*4b90*/  ULEA UR6, UR48, UR6, 0x18 ;  /* 0x0000000630067291 */ /* 0x000fd8000f8ec0ff */
.L_x_102:
[----:B------:R-:W-:Y:S02]  /*4ba0*/  LEA R2, R8, UR6, 0x3 ;  /* 0x0000000608027c11 */ /* 0x000fe4000f8e18ff */
[----:B------:R-:W-:-:S03]  /*4bb0*/  SHF.L.U32 R4, R9, 0x1f, RZ ;  /* 0x0000001f09047819 */ /* 0x000fc600000006ff */
[----:B------:R-:W-:Y:S01]  /*4bc0*/  VIADD R5, R2, 0x3f0 ;  /* 0x000003f002057836 */ /* 0x000fe20000000000 */
[----:B------:R-:W2:Y:S02]  /*4bd0*/  SYNCS.PHASECHK.TRANS64.TRYWAIT P0, [R2+URZ+0x3e0], R4 ;  /* 0x0003e004020075a7 */ /* 0x000ea400080011ff */
[----:B--2---:R-:W-:Y:S05]  /*4be0*/  @!P0 BRA `(.L_x_99) ;  /* 0x0000005000c88947 */ /* 0x004fea0003800000 */
.L_x_263:
[----:B------:R-:W-:Y:S01]  /*4bf0*/  ULEA UR4, UR5, UR6, 0x3 ;  /* 0x0000000605047291 */ /* 0x000fe2000f8e18ff */
[----:B--2---:R-:W-:Y:S01]  /*4c00*/  PRMT R2, RZ, 0x654, R5 ;  /* 0x00000654ff027816 */ /* 0x004fe20000000005 */
[----:B------:R-:W-:Y:S01]  /*4c10*/  @!P2 IMAD.MOV.U32 R4, RZ, RZ, 0x10 ;  /* 0x00000010ff04a424 */ /* 0x000fe200078e00ff */
[----:B------:R-:W-:Y:S01]  /*4c20*/  SHF.L.U32 R5, R12, 0x1f, RZ ;  /* 0x0000001f0c057819 */ /* 0x000fe200000006ff */
[----:B------:R-:W-:Y:S01]  /*4c30*/  UIADD3 UR7, UPT, UPT, UR4, 0x380, URZ ;  /* 0x0000038004077890 */ /* 0x000fe2000fffe0ff */
[----:B------:R2:W-:Y:S05]  /*4c40*/  SYNCS.ARRIVE.TRANS64.RED.A1T0 RZ, [R2+URZ], RZ ;  /* 0x000000ff02ff79a7 */ /* 0x0005ea00081004ff */
[----:B------:R-:W-:Y:S01]  /*4c50*/  IMAD.U32 R6, RZ, RZ, UR7 ;  /* 0x00000007ff067e24 */ /* 0x000fe2000f8e00ff */
[----:B------:R-:W3:Y:S04]  /*4c60*/  SYNCS.PHASECHK.TRANS64.TRYWAIT P0, [UR4+0x390], R5 ;  /* 0x00039005ff0075a7 */ /* 0x000ee80008001104 */
[----:B------:R-:W-:Y:S01]  /*4c70*/  PRMT R6, R0, 0x654, R6 ;  /* 0x0000065400067816 */ /* 0x000fe20000000006 */
[----:B--23--:R-:W-:Y:S06]  /*4c80*/  @!P0 BRA `(.L_x_100) ;  /* 0x0000005000b48947 */ /* 0x00cfec0003800000 */
.L_x_265:
[----:B------:R-:W-:Y:S01]  /*4c90*/  ULEA UR8, UR5, UR6, 0x4 ;  /* 0x0000000605087291 */ /* 0x000fe2000f8e20ff */
[----:B------:R-:W-:Y:S01]  /*4ca0*/  SEL R3, R6, R3, !P2 ;  /* 0x0000000306037207 */ /* 0x000fe20005000000 */
[----:B------:R-:W-:Y:S01]  /*4cb0*/  UIADD3 UR9, UPT, UPT, UR4, 0x380, URZ ;  /* 0x0000038004097890 */ /* 0x000fe2000fffe0ff */
[----:B--2---:R-:W-:Y:S01]  /*4cc0*/  LEA R2, R11, UR6, 0x3 ;  /* 0x000000060b027c11 */ /* 0x004fe2000f8e18ff */
[----:B------:R-:W-:Y:S01]  /*4cd0*/  UIADD3 UR8, UPT, UPT, UR8, 0x410, URZ ;  /* 0x0000041008087890 */ /* 0x000fe2000fffe0ff */
[----:B------:R2:W-:Y:S01]  /*4ce0*/  @!P2 SYNCS.ARRIVE.TRANS64.RED RZ, [R3+URZ], R4 ;  /* 0x0000000403ffa9a7 */ /* 0x0005e200080004ff */
[----:B------:R-:W-:Y:S01]  /*4cf0*/  UIADD3 UR4, UPT, UPT, UR5, 0x1, URZ ;  /* 0x0000000105047890 */ /* 0x000fe2000fffe0ff */
[----:B------:R-:W-:-:S03]  /*4d00*/  VIADD R8, R8, 0x1 ;  /* 0x0000000108087836 */ /* 0x000fc60000000000 */
[----:B------:R-:W-:Y:S02]  /*4d10*/  UISETP.NE.AND UP0, UPT, UR4, 0x2, UPT ;  /* 0x000000020400788c */ /* 0x000fe4000bf05270 */
[----:B------:R-:W-:Y:S01]  /*4d20*/  ISETP.NE.AND P0, PT, R8, 0x2, PT ;  /* 0x000000020800780c */ /* 0x000fe20003f05270 */
[----:B------:R-:W-:Y:S06]  /*4d30*/  UGETNEXTWORKID.BROADCAST [UR8], [UR9] ;  /* 0x00000000080073ca */ /* 0x000fec0008000100 */
[----:B------:R-:W-:Y:S02]  /*4d40*/  USEL UR7, URZ, 0x1, UP0 ;  /* 0x00000001ff077887 */ /* 0x000fe40008000000 */
[----:B------:R-:W-:-:S04]  /*4d50*/  USEL UR5, UR4, URZ, UP0 ;  /* 0x000000ff04057287 */ /* 0x000fc80008000000 */
[----:B------:R-:W-:Y:S02]  /*4d60*/  LOP3.LUT R12, R12, UR7, RZ, 0x3c, !PT ;  /* 0x000000070c0c7c12 */ /* 0x000fe4000f8e3cff */
[----:B--2---:R-:W-:-:S04]  /*4d70*/  SHF.L.U32 R4, R10, 0x1f, RZ ;  /* 0x0000001f0a047819 */ /* 0x004fc800000006ff */
[----:B------:R-:W2:Y:S02]  /*4d80*/  SYNCS.PHASECHK.TRANS64.TRYWAIT P1, [R2+URZ+0x380], R4 ;  /* 0x00038004020075a7 */ /* 0x000ea400080211ff */
[----:B--2---:R-:W-:Y:S05]  /*4d90*/  @!P1 BRA `(.L_x_101) ;  /* 0x0000005000889947 */ /* 0x004fea0003800000 */
.L_x_266:
[C---:B--2---:R-:W-:Y:S01]  /*4da0*/  LEA R4, R11.reuse, UR6, 0x4 ;  /* 0x000000060b047c11 */ /* 0x044fe2000f8e20ff */
[----:B------:R-:W-:Y:S01]  /*4db0*/  VIADD R2, R2, 0x390 ;  /* 0x0000039002027836 */ /* 0x000fe20000000000 */
[----:B------:R-:W-:Y:S01]  /*4dc0*/  SEL R8, R8, RZ, P0 ;  /* 0x000000ff08087207 */ /* 0x000fe20000000000 */
[----:B------:R-:W-:-:S03]  /*4dd0*/  VIADD R11, R11, 0x1 ;  /* 0x000000010b0b7836 */ /* 0x000fc60000000000 */
[----:B------:R-:W2:Y:S01]  /*4de0*/  LDS.128 R4, [R4+0x410] ;  /* 0x0004100004047984 */ /* 0x000ea20000000c00 */
[----:B------:R-:W-:Y:S02]  /*4df0*/  PRMT R2, RZ, 0x654, R2 ;  /* 0x00000654ff027816 */ /* 0x000fe40000000002 */
[C---:B------:R-:W-:Y:S01]  /*4e00*/  ISETP.NE.AND P1, PT, R11.reuse, 0x2, PT ;  /* 0x000000020b00780c */ /* 0x040fe20003f25270 */
[----:B------:R-:W-:Y:S01]  /*4e10*/  @!PT LDS RZ, [RZ] ;  /* 0x00000000fffff984 */ /* 0x000fe20000000800 */
[----:B------:R-:W-:Y:S01]  /*4e20*/  @!PT LDS RZ, [RZ] ;  /* 0x00000000fffff984 */ /* 0x000fe20000000800 */
[----:B------:R-:W-:Y:S01]  /*4e30*/  @!PT LDS RZ, [RZ] ;  /* 0x00000000fffff984 */ /* 0x000fe20000000800 */
[----:B------:R-:W-:Y:S01]  /*4e40*/  @!PT LDS RZ, [RZ] ;  /* 0x00000000fffff984 */ /* 0x000fe20000000800 */
[----:B------:R3:W-:Y:S06]  /*4e50*/  MEMBAR.ALL.CTA ;  /* 0x0000000000007992 */ /* 0x0007ec0000008000 */
[----:B---3--:R-:W3:Y:S01]  /*4e60*/  FENCE.VIEW.ASYNC.S ;  /* 0x00000000000073c6 */ /* 0x008ee20000000000 */
[----:B------:R-:W-:Y:S01]  /*4e70*/  SEL R11, R11, RZ, P1 ;  /* 0x000000ff0b0b7207 */ /* 0x000fe20000800000 */
[----:B---3--:R3:W-:Y:S01]  /*4e80*/  SYNCS.ARRIVE.TRANS64.RED.A1T0 RZ, [R2+URZ], RZ ;  /* 0x000000ff02ff79a7 */ /* 0x0087e200081004ff */
[----:B--2---:R-:W-:-:S02]  /*4e90*/  LOP3.LUT P3, RZ, R6, 0x1, RZ, 0xc0, !PT ;  /* 0x0000000106ff7812 */ /* 0x004fc4000786c0ff */
[----:B------:R-:W-:-:S04]  /*4ea0*/  SEL R4, RZ, 0x1, P1 ;  /* 0x00000001ff047807 */ /* 0x000fc80000800000 */
[----:B------:R-:W-:Y:S02]  /*4eb0*/  LOP3.LUT R10, R10, R4, RZ, 0x3c, !PT ;  /* 0x000000040a0a7212 */ /* 0x000fe400078e3cff */
[----:B---3--:R-:W-:-:S04]  /*4ec0*/  SEL R2, RZ, 0x1, P0 ;  /* 0x00000001ff027807 */ /* 0x008fc80000000000 */
[----:B------:R-:W-:Y:S01]  /*4ed0*/  LOP3.LUT R9, R9, R2, RZ, 0x3c, !PT ;  /* 0x0000000209097212 */ /* 0x000fe200078e3cff */
[----:B------:R-:W-:Y:S06]  /*4ee0*/  @P3 BRA `(.L_x_102) ;  /* 0xfffffffc002c3947 */ /* 0x000fec000383ffff */
[----:B------:R-:W-:Y:S01]  /*4ef0*/  ULEA UR4, UR5, UR6, 0x3 ;  /* 0x0000000605047291 */ /* 0x000fe2000f8e18ff */
[----:B------:R-:W-:-:S08]  /*4f00*/  SHF.L.U32 R2, R12, 0x1f, RZ ;  /* 0x0000001f0c027819 */ /* 0x000fd000000006ff */
[----:B------:R-:W2:Y:S02]  /*4f10*/  SYNCS.PHASECHK.TRANS64 P0, [UR4+0x390], R2 ;  /* 0x00039002ff0075a7 */ /* 0x000ea40008001004 */
[----:B--2---:R-:W-:Y:S05]  /*4f20*/  @P0 BRA `(.L_x_103) ;  /* 0x0000000000080947 */ /* 0x004fea0003800000 */
[----:B------:R-:W2:Y:S02]  /*4f30*/  SYNCS.PHASECHK.TRANS64.TRYWAIT P0, [UR4+0x390], R2 ;  /* 0x00039002ff0075a7 */ /* 0x000ea40008001104 */
[----:B--2---:R-:W-:Y:S05]  /*4f40*/  @!P0 BRA `(.L_x_104) ;  /* 0x0000005000308947 */ /* 0x004fea0003800000 */
.L_x_103:
[----:B------:R-:W-:-:S04]  /*4f50*/  UIADD3 UR7, UPT, UPT, UR5, 0x1, URZ ;  /* 0x0000000105077890 */ /* 0x000fc8000fffe0ff */
[----:B------:R-:W-:-:S04]  /*4f60*/  UISETP.NE.AND UP0, UPT, UR7, 0x2, UPT ;  /* 0x000000020700788c */ /* 0x000fc8000bf05270 */
[----:B------:R-:W-:Y:S02]  /*4f70*/  USEL UR8, URZ, 0x1, UP0 ;  /* 0x00000001ff087887 */ /* 0x000fe40008000000 */
[----:B------:R-:W-:-:S04]  /*4f80*/  USEL UR7, UR7, URZ, UP0 ;  /* 0x000000ff07077287 */ /* 0x000fc80008000000 */
[----:B------:R-:W-:Y:S01]  /*4f90*/  ULEA UR7, UR7, UR6, 0x3 ;  /* 0x0000000607077291 */ /* 0x000fe2000f8e18ff */
[----:B--2---:R-:W-:-:S04]  /*4fa0*/  LOP3.LUT R2, R12, UR8, RZ, 0x3c, !PT ;  /* 0x000000080c027c12 */ /* 0x004fc8000f8e3cff */
[----:B------:R-:W-:-:S04]  /*4fb0*/  SHF.L.U32 R0, R2, 0x1f, RZ ;  /* 0x0000001f02007819 */ /* 0x000fc800000006ff */
[----:B------:R-:W2:Y:S02]  /*4fc0*/  SYNCS.PHASECHK.TRANS64 P0, [UR7+0x390], R0 ;  /* 0x00039000ff0075a7 */ /* 0x000ea40008001007 */
[----:B-12---:R-:W-:Y:S05]  /*4fd0*/  @P0 EXIT ;  /* 0x000000000000094d */ /* 0x006fea0003800000 */
[----:B------:R-:W-:Y:S02]  /*4fe0*/  SHF.L.U32 R2, R2, 0x1f, RZ ;  /* 0x0000001f02027819 */ /* 0x000fe400000006ff */
[----:B------:R-:W-:-:S07]  /*4ff0*/  MOV R0, UR7 ;  /* 0x0000000700007c02 */ /* 0x000fce0008000f00 */
.L_x_105:
[----:B-1----:R1:W2:Y:S02]  /*5000*/  SYNCS.PHASECHK.TRANS64.TRYWAIT P0, [R0+URZ+0x390], R2 ;  /* 0x00039002000075a7 */ /* 0x0022a400080011ff */
[----:B--2---:R-:W-:Y:S05]  /*5010*/  @!P0 NANOSLEEP.SYNCS 0x989680 ;  /* 0x009896800000895d */ /* 0x004fea0003900000 */
[----:B------:R-:W2:Y:S02]  /*5020*/  @!P0 SYNCS.PHASECHK.TRANS64 P0, [R0+URZ+0x390], R2 ;  /* 0x00039002000085a7 */ /* 0x000ea400080010ff */
[----:B--2---:R-:W-:Y:S05]  /*5030*/  @P0 EXIT ;  /* 0x000000000000094d */ /* 0x004fea0003800000 */
[----:B------:R-:W-:Y:S05]  /*5040*/  BRA `(.L_x_105) ;  /* 0xfffffffc00ec7947 */ /* 0x000fea000383ffff */
.L_x_98:
[----:B------:R-:W-:Y:S05]  /*5050*/  BRA.U UP5, `(.L_x_106) ;  /* 0x0000000d05807547 */ /* 0x000fea000b800000 */
[----:B------:R-:W-:Y:S01]  /*5060*/  UMOV UR4, 0x40 ;  /* 0x0000004000047882 */ /* 0x000fe20000000000 */
[----:B------:R-:W-:Y:S01]  /*5070*/  NOP ;  /* 0x0000000000007918 */ /* 0x000fe20000000000 */
[----:B------:R-:W-:Y:S01]  /*5080*/  ULEA UR5, UR48, UR4, 0x18 ;  /* 0x0000000430057291 */ /* 0x000fe2000f8ec0ff */
[----:B------:R-:W-:Y:S02]  /*5090*/  UMOV UR6, 0x400 ;  /* 0x0000040000067882 */ /* 0x000fe40000000000 */
[----:B------:R-:W-:-:S06]  /*50a0*/  ULEA UR6, UR48, UR6, 0x18 ;  /* 0x0000000630067291 */ /* 0x000fcc000f8ec0ff */
[----:B------:R-:W2:Y:S02]  /*50b0*/  LDS.U8 R0, [UR5+0x1c] ;  /* 0x00001c05ff007984 */ /* 0x000ea40008000000 */
[----:B--2---:R-:W-:-:S13]  /*50c0*/  ISETP.NE.AND P0, PT, R0, RZ, PT ;  /* 0x000000ff0000720c */ /* 0x004fda0003f05270 */
[----:B------:R-:W-:Y:S05]  /*50d0*/  @P0 BRA `(.L_x_107) ;  /* 0x0000000000580947 */ /* 0x000fea0003800000 */
[----:B------:R-:W-:-:S13]  /*50e0*/  ELECT P0, URZ, PT ;  /* 0x0000000000ff782f */ /* 0x000fda0003800000 */
[----:B------:R-:W-:Y:S05]  /*50f0*/  @!P0 BRA `(.L_x_108) ;  /* 0x0000000000608947 */ /* 0x000fea0003800000 */
[----:B------:R-:W-:Y:S01]  /*5100*/  UMOV UR4, 0x10 ;  /* 0x0000001000047882 */ /* 0x000fe20000000000 */
[----:B------:R-:W-:Y:S01]  /*5110*/  HFMA2 R0, -RZ, RZ, 0, 5.9604644775390625e-08 ;  /* 0x00000001ff007431 */ /* 0x000fe200000001ff */
[----:B------:R-:W-:-:S03]  /*5120*/  MOV R3, 0xffff ;  /* 0x0000ffff00037802 */ /* 0x000fc60000000f00 */
[----:B------:R-:W-:Y:S04]  /*5130*/  DEPBAR.LE SB2, 0x36 ;  /* 0x0000ad800000791a */ /* 0x000fe80000000000 */
[----:B------:R-:W2:Y:S02]  /*5140*/  UTCATOMSWS.FIND_AND_SET.ALIGN UP0, UR4, UR4 ;  /* 0x00000004000475e3 */ /* 0x000ea40008000800 */
[----:B--2---:R-:W-:Y:S01]  /*5150*/  MOV R4, UR4 ;  /* 0x0000000400047c02 */ /* 0x004fe20008000f00 */
[----:B------:R-:W-:Y:S06]  /*5160*/  BRA.U UP0, `(.L_x_109) ;  /* 0x0000000100187547 */ /* 0x000fec000b800000 */
.L_x_110:
[----:B------:R-:W-:Y:S05]  /*5170*/  NANOSLEEP 0x64 ;  /* 0x000000640000795d */ /* 0x000fea0003800000 */
[----:B------:R-:W-:-:S05]  /*5180*/  UMOV UR4, 0x10 ;  /* 0x0000001000047882 */ /* 0x000fca0000000000 */
[----:B------:R-:W-:Y:S04]  /*5190*/  DEPBAR.LE SB2, 0x36 ;  /* 0x0000ad800000791a */ /* 0x000fe80000000000 */
[----:B------:R-:W2:Y:S02]  /*51a0*/  UTCATOMSWS.FIND_AND_SET.ALIGN UP0, UR4, UR4 ;  /* 0x00000004000475e3 */ /* 0x000ea40008000800 */
[----:B--2---:R-:W-:Y:S01]  /*51b0*/  MOV R4, UR4 ;  /* 0x0000000400047c02 */ /* 0x004fe20008000f00 */
[----:B------:R-:W-:Y:S05]  /*51c0*/  BRA.U !UP0, `(.L_x_110) ;  /* 0xfffffffd08e87547 */ /* 0x000fea000b83ffff */
.L_x_109:
[-C--:B------:R-:W-:Y:S02]  /*51d0*/  SHF.L.U32 R3, R3, R4.reuse, RZ ;  /* 0x0000000403037219 */ /* 0x080fe400000006ff */
[----:B------:R-:W-:Y:S01]  /*51e0*/  SHF.L.U32 R0, R0, R4, RZ ;  /* 0x0000000400007219 */ /* 0x000fe200000006ff */
[----:B------:R-:W-:Y:S02]  /*51f0*/  IMAD.SHL.U32 R4, R4, 0x20, RZ ;  /* 0x0000002004047824 */ /* 0x000fe400078e00ff */
[----:B------:R2:W-:Y:S04]  /*5200*/  ATOMS.OR RZ, [UR5+0x14], R3 ;  /* 0x00001403ffff798c */ /* 0x0005e8000b000005 */
[----:B------:R2:W-:Y:S04]  /*5210*/  ATOMS.OR RZ, [UR5+0x18], R0 ;  /* 0x00001800ffff798c */ /* 0x0005e8000b000005 */
[----:B------:R2:W-:Y:S01]  /*5220*/  STS [UR6+0x430], R4 ;  /* 0x00043004ff007988 */ /* 0x0005e20008000806 */
[----:B------:R-:W-:Y:S05]  /*5230*/  BRA `(.L_x_108) ;  /* 0x0000000000107947 */ /* 0x000fea0003800000 */
.L_x_107:
[----:B------:R-:W-:Y:S02]  /*5240*/  MOV R0, 0xffffffff ;  /* 0xffffffff00007802 */ /* 0x000fe40000000f00 */
[----:B------:R-:W-:-:S03]  /*5250*/  MOV R4, 0x5280 ;  /* 0x0000528000047802 */ /* 0x000fc60000000f00 */
[----:B------:R2:W-:Y:S04]  /*5260*/  STS [UR6+0x430], R0 ;  /* 0x00043000ff007988 */ /* 0x0005e80008000806 */
[----:B-12--5:R-:W-:Y:S05]  /*5270*/  CALL.REL.NOINC `($__internal_1_$__cuda_sm10x_tcgen05_guardrail_trap_phase_invalid_during_alloc) ;  /* 0x0000005000b07944 */ /* 0x026fea0003c00000 */
.L_x_108:
[----:B------:R-:W-:Y:S05]  /*5280*/  WARPSYNC.ALL ;  /* 0x0000000000007948 */ /* 0x000fea0003800000 */
[----:B------:R-:W3:Y:S01]  /*5290*/  S2UR UR4, SR_CgaCtaId ;  /* 0x00000000000479c3 */ /* 0x000ee20000008800 */
[----:B------:R-:W-:Y:S01]  /*52a0*/  UMOV UR13, 0x400 ;  /* 0x00000400000d7882 */ /* 0x000fe20000000000 */
[----:B------:R-:W-:-:S06]  /*52b0*/  NOP ;  /* 0x0000000000007918 */ /* 0x000fcc0000000000 */
[----:B------:R-:W-:Y:S06]  /*52c0*/  BAR.ARV 0x6, 0xa0 ;  /* 0x0182800000007b1d */ /* 0x000fec0000002000 */
[----:B------:R-:W4:Y:S01]  /*52d0*/  LDCU UR5, c[0x0][0x38c] ;  /* 0x00007180ff0577ac */ /* 0x000f220008000800 */
[----:B------:R-:W-:Y:S01]  /*52e0*/  LOP3.LUT R2, R2, 0xffff, RZ, 0xc0, !PT ;  /* 0x0000ffff02027812 */ /* 0x000fe200078ec0ff */
[----:B------:R-:W-:Y:S01]  /*52f0*/  IMAD.MOV.U32 R11, RZ, RZ, 0x1 ;  /* 0x00000001ff0b7424 */ /* 0x000fe200078e00ff */
[----:B------:R-:W-:Y:S01]  /*5300*/  CS2R R8, SRZ ;  /* 0x0000000000087805 */ /* 0x000fe2000001ff00 */
[----:B------:R-:W1:Y:S01]  /*5310*/  LDCU UR8, c[0x0][0x38c] ;  /* 0x00007180ff0877ac */ /* 0x000e620008000800 */
[----:B------:R-:W-:Y:S01]  /*5320*/  R2UR UR15, R2 ;  /* 0x00000000020f72ca */ /* 0x000fe200000e0000 */
[----:B------:R-:W-:Y:S01]  /*5330*/  IMAD.MOV.U32 R10, RZ, RZ, RZ ;  /* 0x000000ffff0a7224 */ /* 0x000fe200078e00ff */
[----:B------:R-:W-:Y:S01]  /*5340*/  UMOV UR18, URZ ;  /* 0x000000ff00127c82 */ /* 0x000fe20008000000 */
[----:B------:R-:W-:Y:S01]  /*5350*/  UMOV UR10, URZ ;  /* 0x000000ff000a7c82 */ /* 0x000fe20008000000 */
[----:B---3--:R-:W-:Y:S01]  /*5360*/  ULEA UR13, UR4, UR13, 0x18 ;  /* 0x0000000d040d7291 */ /* 0x008fe2000f8ec0ff */
[----:B------:R-:W-:Y:S01]  /*5370*/  UMOV UR20, 0x0 ;  /* 0x0000000000147882 */ /* 0x000fe20000000000 */
[----:B------:R-:W-:-:S02]  /*5380*/  UMOV UR21, 0x41004a0 ;  /* 0x041004a000157882 */ /* 0x000fc40000000000 */
[----:B------:R-:W-:Y:S02]  /*5390*/  UIADD3 UR6, UPT, UPT, UR13, 0x2800, URZ ;  /* 0x000028000d067890 */ /* 0x000fe4000fffe0ff */
[----:B------:R-:W-:Y:S02]  /*53a0*/  UIADD3 UR7, UPT, UPT, UR13, 0x1d800, URZ ;  /* 0x0001d8000d077890 */ /* 0x000fe4000fffe0ff */
[----:B----4-:R-:W-:Y:S01]  /*53b0*/  UIADD3 UR5, UPT, UPT, UR5, 0x1f, URZ ;  /* 0x0000001f05057890 */ /* 0x010fe2000fffe0ff */
[----:B--2---:R-:W2:Y:S01]  /*53c0*/  LDS R0, [UR13+0x430] ;  /* 0x0004300dff007984 */ /* 0x004ea20008000800 */
[----:B------:R-:W-:Y:S02]  /*53d0*/  USHF.R.U32.HI UR6, URZ, 0x4, UR6 ;  /* 0x00000004ff067899 */ /* 0x000fe40008011606 */
[----:B------:R-:W-:Y:S02]  /*53e0*/  USHF.R.S32.HI UR4, URZ, 0x1f, UR5 ;  /* 0x0000001fff047899 */ /* 0x000fe40008011405 */
[----:B------:R-:W-:-:S02]  /*53f0*/  ULOP3.LUT UR6, UR6, 0x3fff, URZ, 0xc0, !UPT ;  /* 0x00003fff06067892 */ /* 0x000fc4000f8ec0ff */
[----:B------:R-:W-:Y:S02]  /*5400*/  ULEA.HI UR4, UR4, UR5, URZ, 0x5 ;  /* 0x0000000504047291 */ /* 0x000fe4000f8f28ff */
[----:B------:R-:W-:Y:S02]  /*5410*/  USHF.R.U32.HI UR5, URZ, 0x4, UR7 ;  /* 0x00000004ff057899 */ /* 0x000fe40008011607 */
[----:B------:R-:W-:Y:S02]  /*5420*/  USHF.R.S32.HI UR22, URZ, 0x5, UR4 ;  /* 0x00000005ff167899 */ /* 0x000fe40008011404 */
[----:B------:R-:W-:Y:S02]  /*5430*/  ULOP3.LUT UR5, UR5, 0x3fff, URZ, 0xc0, !UPT ;  /* 0x00003fff05057892 */ /* 0x000fe4000f8ec0ff */
[----:B------:R-:W-:Y:S02]  /*5440*/  UISETP.LT.AND UP0, UPT, UR22, 0x1, UPT ;  /* 0x000000011600788c */ /* 0x000fe4000bf01270 */
[----:B------:R-:W-:-:S02]  /*5450*/  ULOP3.LUT UR16, UR6, 0x10000, URZ, 0xfc, !UPT ;  /* 0x0001000006107892 */ /* 0x000fc4000f8efcff */
[----:B------:R-:W-:Y:S02]  /*5460*/  USEL UR23, UR22, 0x1, !UP0 ;  /* 0x0000000116177887 */ /* 0x000fe4000c000000 */
[----:B------:R-:W-:Y:S02]  /*5470*/  ULOP3.LUT UR17, UR5, 0x10000, URZ, 0xfc, !UPT ;  /* 0x0001000005117892 */ /* 0x000fe4000f8efcff */
[----:B------:R-:W-:Y:S02]  /*5480*/  UIADD3 UR23, UPT, UPT, -UR23, URZ, URZ ;  /* 0x000000ff17177290 */ /* 0x000fe4000fffe1ff */
[----:B-1----:R-:W-:Y:S01]  /*5490*/  UISETP.GE.AND UP4, UPT, UR8, 0x1, UPT ;  /* 0x000000010800788c */ /* 0x002fe2000bf86270 */
[----:B--2---:R-:W-:-:S15]  /*54a0*/  R2UR UR24, R0 ;  /* 0x00000000001872ca */ /* 0x004fde00000e0000 */
.L_x_117:
[----:B------:R-:W-:Y:S02]  /*54b0*/  LEA R0, R10, UR13, 0x3 ;  /* 0x0000000d0a007c11 */ /* 0x000fe4000f8e18ff */
[----:B------:R-:W-:Y:S02]  /*54c0*/  SHF.L.U32 R2, R9, 0x1f, RZ ;  /* 0x0000001f09027819 */ /* 0x000fe400000006ff */
[----:B------:R-:W-:Y:S01]  /*54d0*/  PLOP3.LUT P0, PT, PT, PT, UP4, 0x80, 0x8 ;  /* 0x000000000008781c */ /* 0x000fe20003f0f048 */
[----:B------:R-:W-:Y:S01]  /*54e0*/  VIADD R3, R0, 0x390 ;  /* 0x0000039000037836 */ /* 0x000fe20000000000 */
[----:B-1----:R-:W1:Y:S02]  /*54f0*/  SYNCS.PHASECHK.TRANS64.TRYWAIT P1, [R0+URZ+0x380], R2 ;  /* 0x00038002000075a7 */ /* 0x002e6400080211ff */
[----:B-1-3--:R-:W-:Y:S09]  /*5500*/  @!P1 BRA `(.L_x_111) ;  /* 0x0000004800d89947 */ /* 0x00aff20003800000 */
.L_x_268:
[----:B------:R-:W-:Y:S01]  /*5510*/  LEA R4, R10, UR13, 0x4 ;  /* 0x0000000d0a047c11 */ /* 0x000fe2000f8e20ff */
[----:B------:R-:W-:Y:S01]  /*5520*/  @UP4 ULEA UR4, UR10, UR13, 0x3 ;  /* 0x0000000d0a044291 */ /* 0x000fe2000f8e18ff */
[----:B------:R-:W-:Y:S01]  /*5530*/  PLOP3.LUT P2, PT, PT, PT, PT, 0x80, 0x8 ;  /* 0x000000000008781c */ /* 0x000fe20003f4f070 */
[----:B------:R-:W-:Y:S01]  /*5540*/  ULEA UR19, UR18, UR13, 0x3 ;  /* 0x0000000d12137291 */ /* 0x000fe2000f8e18ff */
[----:B------:R-:W-:Y:S02]  /*5550*/  PRMT R3, RZ, 0x654, R3 ;  /* 0x00000654ff037816 */ /* 0x000fe40000000003 */
[----:B------:R-:W2:Y:S01]  /*5560*/  LDS.128 R4, [R4+0x410] ;  /* 0x0004100004047984 */ /* 0x000ea20000000c00 */
[----:B-1----:R-:W-:Y:S02]  /*5570*/  @P0 SHF.L.U32 R2, R8, 0x1f, RZ ;  /* 0x0000001f08020819 */ /* 0x002fe400000006ff */
[----:B------:R-:W-:Y:S01]  /*5580*/  SHF.L.U32 R0, R11, 0x1f, RZ ;  /* 0x0000001f0b007819 */ /* 0x000fe200000006ff */
[----:B------:R-:W-:Y:S01]  /*5590*/  @!PT LDS RZ, [RZ] ;  /* 0x00000000fffff984 */ /* 0x000fe20000000800 */
[----:B------:R-:W-:Y:S01]  /*55a0*/  @!PT LDS RZ, [RZ] ;  /* 0x00000000fffff984 */ /* 0x000fe20000000800 */
[----:B------:R-:W-:Y:S01]  /*55b0*/  @!PT LDS RZ, [RZ] ;  /* 0x00000000fffff984 */ /* 0x000fe20000000800 */
[----:B------:R-:W-:Y:S01]  /*55c0*/  @!PT LDS RZ, [RZ] ;  /* 0x00000000fffff984 */ /* 0x000fe20000000800 */
[----:B------:R1:W-:Y:S06]  /*55d0*/  MEMBAR.ALL.CTA ;  /* 0x0000000000007992 */ /* 0x0003ec0000008000 */
[----:B-1----:R-:W1:Y:S02]  /*55e0*/  FENCE.VIEW.ASYNC.S ;  /* 0x00000000000073c6 */ /* 0x002e640000000000 */
[----:B-1----:R1:W-:Y:S01]  /*55f0*/  SYNCS.ARRIVE.TRANS64.RED.A1T0 RZ, [R3+URZ], RZ ;  /* 0x000000ff03ff79a7 */ /* 0x0023e200081004ff */
[----:B------:R1:W3:Y:S01]  /*5600*/  @P0 SYNCS.PHASECHK.TRANS64.TRYWAIT P2, [UR4], R2 ;  /* 0x00000002ff0005a7 */ /* 0x0002e20008041104 */
[----:B--2---:R-:W-:Y:S01]  /*5610*/  LOP3.LUT P1, RZ, R6, 0x1, RZ, 0xc0, !PT ;  /* 0x0000000106ff7812 */ /* 0x004fe2000782c0ff */
[----:B------:R-:W2:Y:S02]  /*5620*/  SYNCS.PHASECHK.TRANS64.TRYWAIT P0, [UR19+0x3c0], R0 ;  /* 0x0003c000ff0075a7 */ /* 0x000ea40008001113 */
[----:B-123--:R-:W-:Y:S10]  /*5630*/  @!P0 BRA `(.L_x_112) ;  /* 0x0000004800a08947 */ /* 0x00eff40003800000 */
.L_x_270:
[----:B------:R-:W-:Y:S01]  /*5640*/  IADD3 R10, PT, PT, R10, 0x1, RZ ;  /* 0x000000010a0a7810 */ /* 0x000fe20007ffe0ff */
[----:B------:R-:W-:Y:S06]  /*5650*/  BRA.U !UP4, `(.L_x_113) ;  /* 0x000000010ca07547 */ /* 0x000fec000b800000 */
[----:B------:R-:W-:Y:S02]  /*5660*/  ULEA.HI UR4, UR18, UR18, URZ, 0x1 ;  /* 0x0000001212047291 */ /* 0x000fe4000f8f08ff */
[----:B------:R-:W-:Y:S02]  /*5670*/  UPLOP3.LUT UP2, UPT, UPT, UPT, UPT, 0x40, 0x4 ;  /* 0x000000000004789c */ /* 0x000fe40003f4e870 */
[----:B------:R-:W-:Y:S02]  /*5680*/  USHF.L.U32 UR5, UR4, 0x5, URZ ;  /* 0x0000000504057899 */ /* 0x000fe400080006ff */
[----:B------:R-:W-:Y:S02]  /*5690*/  ULOP3.LUT UR14, UR4, 0xffe, URZ, 0xc0, !UPT ;  /* 0x00000ffe040e7892 */ /* 0x000fe4000f8ec0ff */
[----:B------:R-:W-:Y:S02]  /*56a0*/  ULOP3.LUT UR4, UR5, 0xffffffc0, URZ, 0xc0, !UPT ;  /* 0xffffffc005047892 */ /* 0x000fe4000f8ec0ff */
[----:B------:R-:W-:-:S02]  /*56b0*/  UIADD3 UR14, UPT, UPT, -UR14, UR18, URZ ;  /* 0x000000120e0e7290 */ /* 0x000fc4000fffe1ff */
[----:B------:R-:W-:Y:S01]  /*56c0*/  UIADD3 UR4, UPT, UPT, UR24, UR4, URZ ;  /* 0x0000000418047290 */ /* 0x000fe2000fffe0ff */
[----:B------:R-:W-:Y:S01]  /*56d0*/  UMOV UR12, UR23 ;  /* 0x00000017000c7c82 */ /* 0x000fe20008000000 */
[----:B------:R-:W-:Y:S02]  /*56e0*/  UMOV UR11, UR22 ;  /* 0x00000016000b7c82 */ /* 0x000fe40008000000 */
[----:B------:R-:W-:Y:S01]  /*56f0*/  ULEA UR14, UR14, UR4, 0x14 ;  /* 0x000000040e0e7291 */ /* 0x000fe2000f8ea0ff */
[----:B------:R-:W-:-:S11]  /*5700*/  UMOV UR5, UR10 ;  /* 0x0000000a00057c82 */ /* 0x000fd60008000000 */
.L_x_116:
[----:B------:R-:W-:Y:S02]  /*5710*/  UIADD3 UR12, UPT, UPT, UR12, 0x1, URZ ;  /* 0x000000010c0c7890 */ /* 0x000fe4000fffe0ff */
[----:B--2---:R-:W-:Y:S02]  /*5720*/  ULEA UR6, UR5, UR13, 0x3 ;  /* 0x0000000d05067291 */ /* 0x004fe4000f8e18ff */
[----:B------:R-:W-:Y:S01]  /*5730*/  UISETP.NE.AND UP3, UPT, UR12, URZ, UPT ;  /* 0x000000ff0c00728c */ /* 0x000fe2000bf65270 */
[----:B---3--:R-:W-:Y:S10]  /*5740*/  @P2 BRA `(.L_x_114) ;  /* 0x00000000000c2947 */ /* 0x008ff40003800000 */
[----:B-1----:R-:W-:Y:S04]  /*5750*/  SHF.L.U32 R2, R8, 0x1f, RZ ;  /* 0x0000001f08027819 */ /* 0x002fe800000006ff */
[----:B------:R-:W1:Y:S02]  /*5760*/  SYNCS.PHASECHK.TRANS64.TRYWAIT P0, [UR6], R2 ;  /* 0x00000002ff0075a7 */ /* 0x000e640008001106 */
[----:B-1----:R-:W-:Y:S05]  /*5770*/  @!P0 BRA `(.L_x_115) ;  /* 0x0000004800688947 */ /* 0x002fea0003800000 */
.L_x_114:
[----:B------:R-:W-:Y:S01]  /*5780*/  UISETP.NE.AND UP0, UPT, UR11, 0x1, UPT ;  /* 0x000000010b00788c */ /* 0x000fe2000bf05270 */
[----:B------:R-:W-:Y:S01]  /*5790*/  PLOP3.LUT P2, PT, PT, PT, PT, 0x80, 0x8 ;  /* 0x000000000008781c */ /* 0x000fe20003f4f070 */
[----:B------:R-:W-:Y:S02]  /*57a0*/  UIADD3 UR4, UPT, UPT, UR5, 0x1, URZ ;  /* 0x0000000105047890 */ /* 0x000fe4000fffe0ff */
[----:B------:R-:W-:Y:S02]  /*57b0*/  ULEA UR8, UR5, UR17, 0x7 ;  /* 0x0000001105087291 */ /* 0x000fe4000f8e38ff */
[----:B------:R-:W-:Y:S01]  /*57c0*/  UISETP.NE.AND UP1, UPT, UR4, 0x36, UPT ;  /* 0x000000360400788c */ /* 0x000fe2000bf25270 */
[----:B------:R-:W-:Y:S01]  /*57d0*/  PLOP3.LUT P0, PT, PT, PT, UP0, 0x80, 0x8 ;  /* 0x000000000008781c */ /* 0x000fe20003f0f008 */
[----:B------:R-:W-:Y:S02]  /*57e0*/  UIADD3 UR11, UPT, UPT, UR11, -0x1, URZ ;  /* 0xffffffff0b0b7890 */ /* 0x000fe4000fffe0ff */
[----:B------:R-:W-:Y:S02]  /*57f0*/  USEL UR7, URZ, 0x1, UP1 ;  /* 0x00000001ff077887 */ /* 0x000fe40008800000 */
[----:B------:R-:W-:Y:S01]  /*5800*/  USEL UR10, UR4, URZ, UP1 ;  /* 0x000000ff040a7287 */ /* 0x000fe20008800000 */
[----:B------:R-:W-:Y:S03]  /*5810*/  UMOV UR9, 0xc0004010 ;  /* 0xc000401000097882 */ /* 0x000fe60000000000 */
[----:B------:R-:W-:Y:S01]  /*5820*/  @UP0 ULEA UR4, UR10, UR13, 0x3 ;  /* 0x0000000d0a040291 */ /* 0x000fe2000f8e18ff */
[----:B------:R-:W-:Y:S01]  /*5830*/  LOP3.LUT R8, R8, UR7, RZ, 0x3c, !PT ;  /* 0x0000000708087c12 */ /* 0x000fe2000f8e3cff */
[----:B------:R-:W-:Y:S03]  /*5840*/  UMOV UR7, 0xc0004010 ;  /* 0xc000401000077882 */ /* 0x000fe60000000000 */
[----:B-1----:R-:W-:Y:S04]  /*5850*/  @P0 SHF.L.U32 R0, R8, 0x1f, RZ ;  /* 0x0000001f08000819 */ /* 0x002fe800000006ff */
[----:B------:R2:W3:Y:S01]  /*5860*/  @P0 SYNCS.PHASECHK.TRANS64.TRYWAIT P2, [UR4], R0 ;  /* 0x00000000ff0005a7 */ /* 0x0004e20008041104 */
[----:B------:R-:W-:Y:S02]  /*5870*/  UIADD3 UR4, UPT, UPT, UR6, 0x1b0, URZ ;  /* 0x000001b006047890 */ /* 0x000fe4000fffe0ff */
[----:B------:R-:W-:Y:S03]  /*5880*/  ULEA UR6, UR5, UR16, 0x7 ;  /* 0x0000001005067291 */ /* 0x000fe6000f8e38ff */
[----:B------:R-:W-:Y:S06]  /*5890*/  UMOV UR5, UR10 ;  /* 0x0000000a00057c82 */ /* 0x000fec0008000000 */
[----:B------:R2:W-:Y:S01]  /*58a0*/  UTCIMMA gdesc[UR6], gdesc[UR8], tmem[UR14], tmem[UR20], idesc[UR21], UP2 ;  /* 0x00ff1408060075ea */ /* 0x0005e2000900010e */
[----:B------:R-:W-:Y:S01]  /*58b0*/  UPLOP3.LUT UP2, UPT, UPT, UPT, UPT, 0x80, 0x8 ;  /* 0x000000000008789c */ /* 0x000fe20003f4f070 */
[----:B------:R2:W-:Y:S01]  /*58c0*/  UTCBAR.MULTICAST [UR4], URZ, UR15 ;  /* 0x000000ff040073e9 */ /* 0x0005e2000800080f */
[----:B------:R-:W-:Y:S09]  /*58d0*/  BRA.U UP3, `(.L_x_116) ;  /* 0xfffffffd038c7547 */ /* 0x000ff2000b83ffff */
.L_x_113:
[----:B--2---:R-:W-:Y:S01]  /*58e0*/  UIADD3 UR4, UPT, UPT, UR18, 0x1, URZ ;  /* 0x0000000112047890 */ /* 0x004fe2000fffe0ff */
[C---:B------:R-:W-:Y:S01]  /*58f0*/  ISETP.NE.AND P0, PT, R10.reuse, 0x2, PT ;  /* 0x000000020a00780c */ /* 0x040fe20003f05270 */
[----:B------:R-:W-:Y:S02]  /*5900*/  UIADD3 UR5, UPT, UPT, UR19, 0x3a0, URZ ;  /* 0x000003a013057890 */ /* 0x000fe4000fffe0ff */
[----:B------:R-:W-:Y:S01]  /*5910*/  UISETP.NE.AND UP0, UPT, UR4, 0x4, UPT ;  /* 0x000000040400788c */ /* 0x000fe2000bf05270 */
[----:B-1----:R-:W-:Y:S02]  /*5920*/  SEL R0, RZ, 0x1, P0 ;  /* 0x00000001ff007807 */ /* 0x002fe40000000000 */
[----:B------:R-:W-:Y:S01]  /*5930*/  SEL R10, R10, RZ, P0 ;  /* 0x000000ff0a0a7207 */ /* 0x000fe20000000000 */
[----:B------:R-:W-:Y:S01]  /*5940*/  USEL UR6, URZ, 0x1, UP0 ;  /* 0x00000001ff067887 */ /* 0x000fe20008000000 */
[----:B------:R-:W-:Y:S01]  /*5950*/  LOP3.LUT R9, R9, R0, RZ, 0x3c, !PT ;  /* 0x0000000009097212 */ /* 0x000fe200078e3cff */
[----:B------:R-:W-:Y:S01]  /*5960*/  USEL UR18, UR4, URZ, UP0 ;  /* 0x000000ff04127287 */ /* 0x000fe20008000000 */
[----:B------:R1:W-:Y:S03]  /*5970*/  UTCBAR [UR5], URZ ;  /* 0x000000ff050073e9 */ /* 0x0003e600080000ff */
[----:B------:R-:W-:Y:S01]  /*5980*/  LOP3.LUT R11, R11, UR6, RZ, 0x3c, !PT ;  /* 0x000000060b0b7c12 */ /* 0x000fe2000f8e3cff */
[----:B------:R-:W-:Y:S07]  /*5990*/  @P1 BRA `(.L_x_117) ;  /* 0xfffffff800c41947 */ /* 0x000fee000383ffff */
[----:B------:R-:W2:Y:S01]  /*59a0*/  S2UR UR8, SR_CgaCtaId ;  /* 0x00000000000879c3 */ /* 0x000ea20000008800 */
[----:B------:R-:W-:Y:S01]  /*59b0*/  ELECT P0, URZ, PT ;  /* 0x0000000000ff782f */ /* 0x000fe20003800000 */
[----:B------:R-:W-:Y:S01]  /*59c0*/  IMAD.MOV.U32 R0, RZ, RZ, 0x1 ;  /* 0x00000001ff007424 */ /* 0x000fe200078e00ff */
[----:B------:R-:W-:Y:S01]  /*59d0*/  UIADD3 UR13, UPT, UPT, UR13, 0x3c0, URZ ;  /* 0x000003c00d0d7890 */ /* 0x000fe2000fffe0ff */
[----:B------:R-:W-:Y:S01]  /*59e0*/  SHF.L.U32 R2, R11, 0x1f, RZ ;  /* 0x0000001f0b027819 */ /* 0x000fe200000006ff */
[----:B------:R-:W-:-:S03]  /*59f0*/  UMOV UR4, 0x40 ;  /* 0x0000004000047882 */ /* 0x000fc60000000000 */
[----:B------:R-:W-:Y:S01]  /*5a00*/  UVIRTCOUNT.DEALLOC.SMPOOL 0x80 ;  /* 0x000000800000784c */ /* 0x000fe20000000000 */
[----:B--2---:R-:W-:Y:S02]  /*5a10*/  ULEA UR8, UR8, UR4, 0x18 ;  /* 0x0000000408087291 */ /* 0x004fe4000f8ec0ff */
[----:B------:R-:W-:-:S07]  /*5a20*/  ULEA UR4, UR18, UR13, 0x3 ;  /* 0x0000000d12047291 */ /* 0x000fce000f8e18ff */
[----:B------:R2:W-:Y:S02]  /*5a30*/  @P0 STS.U8 [UR8+0x1c], R0 ;  /* 0x00001c00ff000988 */ /* 0x0005e40008000008 */
[----:B------:R-:W4:Y:S02]  /*5a40*/  SYNCS.PHASECHK.TRANS64.TRYWAIT P0, [UR4], R2 ;  /* 0x00000002ff0075a7 */ /* 0x000f240008001104 */
[----:B--2-4-:R-:W-:Y:S05]  /*5a50*/  @!P0 BRA `(.L_x_118) ;  /* 0x0000004400c88947 */ /* 0x014fea0003800000 */
.L_x_273:
[----:B------:R-:W-:-:S04]  /*5a60*/  UIADD3 UR4, UPT, UPT, UR18, 0x1, URZ ;  /* 0x0000000112047890 */ /* 0x000fc8000fffe0ff */
[----:B------:R-:W-:-:S04]  /*5a70*/  UISETP.NE.AND UP0, UPT, UR4, 0x4, UPT ;  /* 0x000000040400788c */ /* 0x000fc8000bf05270 */
[----:B------:R-:W-:Y:S02]  /*5a80*/  USEL UR6, URZ, 0x1, UP0 ;  /* 0x00000001ff067887 */ /* 0x000fe40008000000 */
[----:B------:R-:W-:-:S04]  /*5a90*/  USEL UR4, UR4, URZ, UP0 ;  /* 0x000000ff04047287 */ /* 0x000fc80008000000 */
[----:B-1----:R-:W-:Y:S01]  /*5aa0*/  ULEA UR5, UR4, UR13, 0x3 ;  /* 0x0000000d04057291 */ /* 0x002fe2000f8e18ff */
[----:B--2---:R-:W-:-:S04]  /*5ab0*/  LOP3.LUT R2, R11, UR6, RZ, 0x3c, !PT ;  /* 0x000000060b027c12 */ /* 0x004fc8000f8e3cff */
[----:B------:R-:W-:-:S04]  /*5ac0*/  SHF.L.U32 R3, R2, 0x1f, RZ ;  /* 0x0000001f02037819 */ /* 0x000fc800000006ff */
[----:B------:R-:W1:Y:S02]  /*5ad0*/  SYNCS.PHASECHK.TRANS64.TRYWAIT P0, [UR5], R3 ;  /* 0x00000003ff0075a7 */ /* 0x000e640008001105 */
[----:B-1----:R-:W-:Y:S05]  /*5ae0*/  @!P0 BRA `(.L_x_119) ;  /* 0x0000004400bc8947 */ /* 0x002fea0003800000 */
.L_x_275:
        /* <DEDUP_REMOVED lines=9> */
.L_x_277:
[----:B------:R-:W-:-:S04]  /*5b80*/  UIADD3 UR4, UPT, UPT, UR4, 0x1, URZ ;  /* 0x0000000104047890 */ /* 0x000fc8000fffe0ff */
[----:B------:R-:W-:-:S04]  /*5b90*/  UISETP.NE.AND UP0, UPT, UR4, 0x4, UPT ;  /* 0x000000040400788c */ /* 0x000fc8000bf05270 */
[----:B------:R-:W-:Y:S02]  /*5ba0*/  USEL UR5, URZ, 0x1, UP0 ;  /* 0x00000001ff057887 */ /* 0x000fe40008000000 */
[----:B------:R-:W-:-:S04]  /*5bb0*/  USEL UR4, UR4, URZ, UP0 ;  /* 0x000000ff04047287 */ /* 0x000fc80008000000 */
[----:B------:R-:W-:Y:S01]  /*5bc0*/  ULEA UR4, UR4, UR13, 0x3 ;  /* 0x0000000d04047291 */ /* 0x000fe2000f8e18ff */
[----:B------:R-:W-:-:S04]  /*5bd0*/  LOP3.LUT R2, R2, UR5, RZ, 0x3c, !PT ;  /* 0x0000000502027c12 */ /* 0x000fc8000f8e3cff */
[----:B------:R-:W-:-:S04]  /*5be0*/  SHF.L.U32 R2, R2, 0x1f, RZ ;  /* 0x0000001f02027819 */ /* 0x000fc800000006ff */
[----:B------:R-:W2:Y:S02]  /*5bf0*/  SYNCS.PHASECHK.TRANS64.TRYWAIT P0, [UR4], R2 ;  /* 0x00000002ff0075a7 */ /* 0x000ea40008001104 */
[----:B--2---:R-:W-:Y:S05]  /*5c00*/  @!P0 BRA `(.L_x_121) ;  /* 0x0000004400a48947 */ /* 0x004fea0003800000 */
.L_x_279:
[----:B------:R-:W-:Y:S01]  /*5c10*/  NOP ;  /* 0x0000000000007918 */ /* 0x000fe20000000000 */
[----:B-1----:R-:W1:Y:S01]  /*5c20*/  LDS R0, [UR8+0x14] ;  /* 0x00001408ff007984 */ /* 0x002e620008000800 */
[----:B------:R-:W-:Y:S01]  /*5c30*/  ULOP3.LUT UR4, UR24, 0xffff, URZ, 0xc0, !UPT ;  /* 0x0000ffff18047892 */ /* 0x000fe2000f8ec0ff */
[----:B------:R-:W-:Y:S01]  /*5c40*/  UMOV UR5, 0xffff ;  /* 0x0000ffff00057882 */ /* 0x000fe20000000000 */
[----:B------:R-:W-:Y:S02]  /*5c50*/  UMOV UR6, 0x1 ;  /* 0x0000000100067882 */ /* 0x000fe40000000000 */
[----:B------:R-:W-:-:S04]  /*5c60*/  USHF.R.U32.HI UR4, URZ, 0x5, UR4 ;  /* 0x00000005ff047899 */ /* 0x000fc80008011604 */
[----:B------:R-:W-:Y:S02]  /*5c70*/  USHF.L.U32 UR5, UR5, UR4, URZ ;  /* 0x0000000405057299 */ /* 0x000fe400080006ff */
[----:B------:R-:W-:-:S04]  /*5c80*/  USHF.L.U32 UR4, UR6, UR4, URZ ;  /* 0x0000000406047299 */ /* 0x000fc800080006ff */
[----:B-1----:R-:W-:-:S04]  /*5c90*/  LOP3.LUT R0, R0, UR5, RZ, 0xc0, !PT ;  /* 0x0000000500007c12 */ /* 0x002fc8000f8ec0ff */
[----:B------:R-:W-:-:S13]  /*5ca0*/  ISETP.NE.AND P0, PT, R0, UR5, PT ;  /* 0x0000000500007c0c */ /* 0x000fda000bf05270 */
[----:B------:R-:W-:Y:S05]  /*5cb0*/  @P0 BRA `(.L_x_122) ;  /* 0x0000000000580947 */ /* 0x000fea0003800000 */
[----:B------:R-:W1:Y:S02]  /*5cc0*/  LDS R0, [UR8+0x18] ;  /* 0x00001808ff007984 */ /* 0x000e640008000800 */
[----:B-1----:R-:W-:-:S04]  /*5cd0*/  LOP3.LUT R0, R0, UR4, RZ, 0xc0, !PT ;  /* 0x0000000400007c12 */ /* 0x002fc8000f8ec0ff */
[----:B------:R-:W-:-:S13]  /*5ce0*/  ISETP.NE.AND P0, PT, R0, UR4, PT ;  /* 0x0000000400007c0c */ /* 0x000fda000bf05270 */
[----:B------:R-:W-:Y:S05]  /*5cf0*/  @P0 BRA `(.L_x_123) ;  /* 0x00000000003c0947 */ /* 0x000fea0003800000 */
[----:B------:R-:W1:Y:S01]  /*5d00*/  S2R R2, SR_LANEID ;  /* 0x0000000000027919 */ /* 0x000e620000000000 */
[----:B------:R-:W-:-:S06]  /*5d10*/  ULOP3.LUT UR5, URZ, UR5, URZ, 0x33, !UPT ;  /* 0x00000005ff057292 */ /* 0x000fcc000f8e33ff */
[----:B------:R-:W-:-:S04]  /*5d20*/  IMAD.U32 R0, RZ, RZ, UR5 ;  /* 0x00000005ff007e24 */ /* 0x000fc8000f8e00ff */
[----:B------:R2:W4:Y:S02]  /*5d30*/  REDUX UR7, R0 ;  /* 0x00000000000773c4 */ /* 0x0005240000000000 */
[----:B------:R1:W-:Y:S01]  /*5d40*/  UTCATOMSWS.AND URZ, UR5 ;  /* 0x0000000500ff79e3 */ /* 0x0003e20008000000 */
[----:B--2---:R-:W-:Y:S01]  /*5d50*/  LOP3.LUT R0, RZ, UR4, RZ, 0x33, !PT ;  /* 0x00000004ff007c12 */ /* 0x004fe2000f8e33ff */
[----:B------:R-:W-:Y:S02]  /*5d60*/  VOTEU.ANY UR4, UPT, PT ;  /* 0x0000000000047886 */ /* 0x000fe400038e0100 */
[----:B------:R-:W-:Y:S02]  /*5d70*/  UFLO.U32 UR4, UR4 ;  /* 0x00000004000472bd */ /* 0x000fe400080e0000 */
[----:B------:R-:W2:Y:S04]  /*5d80*/  REDUX UR6, R0 ;  /* 0x00000000000673c4 */ /* 0x000ea80000000000 */
[----:B-1----:R-:W-:-:S02]  /*5d90*/  ISETP.EQ.U32.AND P0, PT, R2, UR4, PT ;  /* 0x0000000402007c0c */ /* 0x002fc4000bf02070 */
[----:B----4-:R-:W-:-:S11]  /*5da0*/  MOV R2, UR7 ;  /* 0x0000000700027c02 */ /* 0x010fd60008000f00 */
[----:B------:R1:W-:Y:S01]  /*5db0*/  @P0 ATOMS.AND RZ, [UR8+0x14], R2 ;  /* 0x00001402ffff098c */ /* 0x0003e2000a800008 */
[----:B--2---:R-:W-:-:S05]  /*5dc0*/  IMAD.U32 R0, RZ, RZ, UR6 ;  /* 0x00000006ff007e24 */ /* 0x004fca000f8e00ff */
[----:B------:R1:W-:Y:S01]  /*5dd0*/  @P0 ATOMS.AND RZ, [UR8+0x18], R0 ;  /* 0x00001800ffff098c */ /* 0x0003e2000a800008 */
[----:B------:R-:W-:Y:S05]  /*5de0*/  BRA `(.L_x_124) ;  /* 0x0000000000147947 */ /* 0x000fea0003800000 */
.L_x_123:
[----:B------:R-:W-:Y:S02]  /*5df0*/  MOV R2, 0x5e10 ;  /* 0x00005e1000027802 */ /* 0x000fe40000000f00 */
[----:B---3-5:R-:W-:Y:S05]  /*5e00*/  CALL.REL.NOINC `($__internal_0_$__cuda_sm10x_tcgen05_guardrail_trap_col_being_dealloced_not_returned_by_alloc) ;  /* 0x0000004400c07944 */ /* 0x028fea0003c00000 */
[----:B------:R-:W-:Y:S05]  /*5e10*/  BRA `(.L_x_124) ;  /* 0x0000000000087947 */ /* 0x000fea0003800000 */
.L_x_122:
[----:B------:R-:W-:Y:S02]  /*5e20*/  MOV R2, 0x5e40 ;  /* 0x00005e4000027802 */ /* 0x000fe40000000f00 */
[----:B---3-5:R-:W-:Y:S05]  /*5e30*/  CALL.REL.NOINC `($__internal_2_$__cuda_sm10x_tcgen05_guardrail_trap_unallocated_columns_being_dealloced) ;  /* 0x0000004400cc7944 */ /* 0x028fea0003c00000 */
.L_x_124:
[----:B------:R-:W-:Y:S01]  /*5e40*/  NOP ;  /* 0x0000000000007918 */ /* 0x000fe20000000000 */
[----:B------:R-:W-:Y:S05]  /*5e50*/  EXIT ;  /* 0x000000000000794d */ /* 0x000fea0003800000 */
.L_x_106:
[----:B------:R-:W-:-:S09]  /*5e60*/  UISETP.NE.OR UP0, UPT, UR18, 0x3, !UP3 ;  /* 0x000000031200788c */ /* 0x000fd2000df05670 */
[----:B------:R-:W-:Y:S05]  /*5e70*/  BRA.U UP0, `(.L_x_125) ;  /* 0x0000000d00347547 */ /* 0x000fea000b800000 */
[----:B------:R-:W2:Y:S01]  /*5e80*/  LDCU.64 UR4, c[0x0][0x888] ;  /* 0x00011100ff0477ac */ /* 0x000ea20008000a00 */
[----:B------:R-:W3:Y:S01]  /*5e90*/  LDC.64 R12, c[0x0][0x348] ;  /* 0x0000d200ff0c7b82 */ /* 0x000ee20000000a00 */
[----:B------:R-:W-:Y:S02]  /*5ea0*/  HFMA2 R9, -RZ, RZ, 0, 0 ;  /* 0x00000000ff097431 */ /* 0x000fe400000001ff */
[----:B------:R-:W-:Y:S01]  /*5eb0*/  IMAD.MOV.U32 R11, RZ, RZ, 0x1 ;  /* 0x00000001ff0b7424 */ /* 0x000fe200078e00ff */
[----:B------:R-:W4:Y:S01]  /*5ec0*/  LDCU UR33, c[0x0][0x370] ;  /* 0x00006e00ff2177ac */ /* 0x000f220008000800 */
[----:B------:R-:W-:Y:S01]  /*5ed0*/  IMAD.MOV.U32 R10, RZ, RZ, RZ ;  /* 0x000000ffff0a7224 */ /* 0x000fe200078e00ff */
[----:B------:R-:W-:Y:S01]  /*5ee0*/  MOV R3, 0x1000 ;  /* 0x0000100000037802 */ /* 0x000fe20000000f00 */
[----:B------:R-:W4:Y:S01]  /*5ef0*/  LDCU.128 UR28, c[0x0][0xb10] ;  /* 0x00016200ff1c77ac */ /* 0x000f220008000c00 */
[----:B------:R-:W1:Y:S01]  /*5f00*/  LDCU UR32, c[0x0][0x374] ;  /* 0x00006e80ff2077ac */ /* 0x000e620008000800 */
[----:B------:R-:W1:Y:S01]  /*5f10*/  LDCU.64 UR26, c[0x0][0x890] ;  /* 0x00011200ff1a77ac */ /* 0x000e620008000a00 */
[----:B--2---:R-:W-:Y:S01]  /*5f20*/  UISETP.NE.U32.AND UP0, UPT, UR4, URZ, UPT ;  /* 0x000000ff0400728c */ /* 0x004fe2000bf05070 */
[----:B------:R-:W2:Y:S01]  /*5f30*/  LDCU UR16, c[0x0][0xb0c] ;  /* 0x00016180ff1077ac */ /* 0x000ea20008000800 */
[----:B------:R-:W3:Y:S01]  /*5f40*/  LDCU UR38, c[0x0][0xb20] ;  /* 0x00016400ff2677ac */ /* 0x000ee20008000800 */
[----:B------:R-:W3:Y:S01]  /*5f50*/  LDCU UR4, c[0x0][0xb30] ;  /* 0x00016600ff0477ac */ /* 0x000ee20008000800 */
[----:B------:R-:W-:Y:S01]  /*5f60*/  UMOV UR17, 0x400 ;  /* 0x0000040000117882 */ /* 0x000fe20000000000 */
[----:B----4-:R-:W-:-:S02]  /*5f70*/  UIMAD.WIDE.U32 UR6, UR33, UR28, URZ ;  /* 0x0000001c210672a5 */ /* 0x010fc4000f8e00ff */
[----:B-1----:R-:W-:Y:S02]  /*5f80*/  UIMAD.WIDE.U32 UR8, UR32, UR31, URZ ;  /* 0x0000001f200872a5 */ /* 0x002fe4000f8e00ff */
[----:B------:R-:W-:Y:S02]  /*5f90*/  ULEA UR17, UR48, UR17, 0x18 ;  /* 0x0000001130117291 */ /* 0x000fe4000f8ec0ff */
[----:B------:R-:W-:Y:S02]  /*5fa0*/  UISETP.NE.AND.EX UP5, UPT, UR5, URZ, UPT, UP0 ;  /* 0x000000ff0500728c */ /* 0x000fe4000bfa5300 */
[----:B------:R-:W-:Y:S02]  /*5fb0*/  UISETP.NE.U32.AND UP6, UPT, UR26, URZ, UPT ;  /* 0x000000ff1a00728c */ /* 0x000fe4000bfc5070 */
[----:B------:R-:W-:Y:S02]  /*5fc0*/  UIADD3 UR5, UPT, UPT, UR17, 0x360, URZ ;  /* 0x0000036011057890 */ /* 0x000fe4000fffe0ff */
[----:B------:R-:W-:Y:S01]  /*5fd0*/  UISETP.NE.AND UP0, UPT, UR42, 0x1, UPT ;  /* 0x000000012a00788c */ /* 0x000fe2000bf05270 */
[----:B------:R-:W-:Y:S01]  /*5fe0*/  UMOV UR35, UR7 ;  /* 0x0000000700237c82 */ /* 0x000fe20008000000 */
[----:B------:R-:W-:Y:S01]  /*5ff0*/  UMOV UR34, UR9 ;  /* 0x0000000900227c82 */ /* 0x000fe20008000000 */
[----:B------:R-:W-:-:S02]  /*6000*/  USEL UR37, URZ, 0x1, UP4 ;  /* 0x00000001ff257887 */ /* 0x000fc4000a000000 */
[----:B--2---:R-:W-:Y:S02]  /*6010*/  UISETP.NE.AND UP0, UPT, UR16, 0x1, UPT ;  /* 0x000000011000788c */ /* 0x004fe4000bf05270 */
[----:B------:R-:W-:Y:S02]  /*6020*/  UPLOP3.LUT UP4, UPT, UPT, UPT, UPT, 0x40, 0x4 ;  /* 0x000000000004789c */ /* 0x000fe40003f8e870 */
[----:B------:R-:W-:Y:S01]  /*6030*/  UISETP.GE.AND UP2, UPT, UR42, 0x1, UPT ;  /* 0x000000012a00788c */ /* 0x000fe2000bf46270 */
[----:B------:R-:W1:Y:S01]  /*6040*/  LDCU.64 UR14, c[0x0][0xb28] ;  /* 0x00016500ff0e77ac */ /* 0x000e620008000a00 */
[----:B------:R-:W-:Y:S02]  /*6050*/  UISETP.NE.AND.EX UP6, UPT, UR27, URZ, UPT, UP6 ;  /* 0x000000ff1b00728c */ /* 0x000fe4000bfc5360 */
[----:B------:R-:W-:Y:S02]  /*6060*/  UPRMT UR48, UR48, 0x654, UR5 ;  /* 0x0000065430307896 */ /* 0x000fe40008000005 */
[----:B------:R-:W-:-:S02]  /*6070*/  USHF.R.U32.HI UR35, URZ, UR29, UR35 ;  /* 0x0000001dff237299 */ /* 0x000fc40008011623 */
[----:B---3--:R-:W-:Y:S02]  /*6080*/  USHF.R.U32.HI UR34, URZ, UR38, UR34 ;  /* 0x00000026ff227299 */ /* 0x008fe40008011622 */
[----:B------:R-:W-:Y:S02]  /*6090*/  UISETP.NE.AND UP0, UPT, UR30, 0x1, UPT ;  /* 0x000000011e00788c */ /* 0x000fe4000bf05270 */
[----:B------:R-:W-:-:S11]  /*60a0*/  UISETP.NE.AND UP3, UPT, UR4, 0x1, UPT ;  /* 0x000000010400788c */ /* 0x000fd6000bf65270 */
.L_x_133:
[C---:B------:R-:W-:Y:S02]  /*60b0*/  LEA R8, R10.reuse, UR17, 0x3 ;  /* 0x000000110a087c11 */ /* 0x040fe4000f8e18ff */
[----:B------:R-:W-:Y:S02]  /*60c0*/  SHF.L.U32 R0, R9, 0x1f, RZ ;  /* 0x0000001f09007819 */ /* 0x000fe400000006ff */
[----:B------:R-:W-:Y:S02]  /*60d0*/  LEA R4, R10, UR17, 0x4 ;  /* 0x000000110a047c11 */ /* 0x000fe4000f8e20ff */
[----:B--2---:R-:W2:Y:S02]  /*60e0*/  SYNCS.PHASECHK.TRANS64.TRYWAIT P0, [R8+URZ+0x380], R0 ;  /* 0x00038000080075a7 */ /* 0x004ea400080011ff */
[----:B--2---:R-:W-:Y:S05]  /*60f0*/  @!P0 BRA `(.L_x_126) ;  /* 0x0000004000808947 */ /* 0x004fea0003800000 */
.L_x_280:
[----:B------:R-:W3:Y:S01]  /*6100*/  LDS.128 R4, [R4+0x410] ;  /* 0x0004100004047984 */ /* 0x000ee20000000c00 */
[----:B------:R-:W-:Y:S01]  /*6110*/  UISETP.GE.AND UP0, UPT, UR42, 0x1, UPT ;  /* 0x000000012a00788c */ /* 0x000fe2000bf06270 */
[----:B------:R-:W-:Y:S01]  /*6120*/  @!PT LDS RZ, [RZ] ;  /* 0x00000000fffff984 */ /* 0x000fe20000000800 */
[----:B------:R-:W-:Y:S01]  /*6130*/  @!PT LDS RZ, [RZ] ;  /* 0x00000000fffff984 */ /* 0x000fe20000000800 */
[----:B------:R-:W-:Y:S01]  /*6140*/  @!PT LDS RZ, [RZ] ;  /* 0x00000000fffff984 */ /* 0x000fe20000000800 */
[----:B------:R-:W-:Y:S01]  /*6150*/  @!PT LDS RZ, [RZ] ;  /* 0x00000000fffff984 */ /* 0x000fe20000000800 */
[----:B------:R4:W-:Y:S06]  /*6160*/  MEMBAR.ALL.CTA ;  /* 0x0000000000007992 */ /* 0x0009ec0000008000 */
[----:B----4-:R-:W4:Y:S01]  /*6170*/  FENCE.VIEW.ASYNC.S ;  /* 0x00000000000073c6 */ /* 0x010f220000000000 */
[----:B---3--:R-:W-:Y:S11]  /*6180*/  LOP3.LUT P0, RZ, R6, 0x1, RZ, 0xc0, !PT ;  /* 0x0000000106ff7812 */ /* 0x008ff6000780c0ff */
[----:B------:R-:W-:Y:S02]  /*6190*/  @!UPT UIADD3 URZ, UPT, UPT, URZ, URZ, URZ ;  /* 0x000000fffffff290 */ /* 0x000fe4000fffe0ff */
[----:B----4-:R-:W-:Y:S01]  /*61a0*/  VOTEU.ANY UP2, P0 ;  /* 0x0000000000ff7886 */ /* 0x010fe20000040100 */
[----:B------:R-:W-:Y:S11]  /*61b0*/  PLOP3.LUT P0, PT, PT, PT, UP2, 0x80, 0x8 ;  /* 0x000000000008781c */ /* 0x000ff60003f0f028 */
[----:B------:R-:W-:Y:S02]  /*61c0*/  @!UPT UIADD3 URZ, UPT, UPT, URZ, URZ, URZ ;  /* 0x000000fffffff290 */ /* 0x000fe4000fffe0ff */
[----:B--2---:R-:W-:Y:S02]  /*61d0*/  @P0 SHF.R.U32.HI R0, RZ, 0x10, R5 ;  /* 0x00000010ff000819 */ /* 0x004fe40000011605 */
[----:B------:R-:W-:Y:S02]  /*61e0*/  @P0 MOV R2, R4 ;  /* 0x0000000400020202 */ /* 0x000fe40000000f00 */
[----:B------:R-:W-:Y:S01]  /*61f0*/  @P0 R2UR UR4, R0 ;  /* 0x00000000000402ca */ /* 0x000fe200000e0000 */
[----:B------:R-:W-:Y:S01]  /*6200*/  VIADD R0, R8, 0x390 ;  /* 0x0000039008007836 */ /* 0x000fe20000000000 */
[----:B------:R-:W-:Y:S02]  /*6210*/  @P0 LOP3.LUT R4, R5, 0xffff, RZ, 0xc0, !PT ;  /* 0x0000ffff05040812 */ /* 0x000fe400078ec0ff */
[----:B------:R-:W-:Y:S02]  /*6220*/  @P0 R2UR UR6, R2 ;  /* 0x00000000020602ca */ /* 0x000fe400000e0000 */
[----:B------:R-:W-:Y:S02]  /*6230*/  PRMT R0, RZ, 0x654, R0 ;  /* 0x00000654ff007816 */ /* 0x000fe40000000000 */
[----:B------:R-:W-:Y:S02]  /*6240*/  @P0 R2UR UR5, R4 ;  /* 0x00000000040502ca */ /* 0x000fe400000e0000 */
[----:B------:R2:W-:Y:S03]  /*6250*/  SYNCS.ARRIVE.TRANS64.RED.A1T0 RZ, [R0+URZ], RZ ;  /* 0x000000ff00ff79a7 */ /* 0x0005e600081004ff */
[----:B------:R-:W-:Y:S04]  /*6260*/  @UP2 UMOV UR25, UR4 ;  /* 0x0000000400192c82 */ /* 0x000fe80008000000 */
[----:B------:R-:W-:Y:S04]  /*6270*/  @UP2 UMOV UR13, UR6 ;  /* 0x00000006000d2c82 */ /* 0x000fe80008000000 */
[----:B------:R-:W-:Y:S01]  /*6280*/  @UP2 UMOV UR7, UR5 ;  /* 0x0000000500072c82 */ /* 0x000fe20008000000 */
[----:B------:R-:W-:Y:S05]  /*6290*/  BRA.U !UP0, `(.L_x_127) ;  /* 0x0000000108c07547 */ /* 0x000fea000b800000 */
[----:B------:R-:W-:Y:S02]  /*62a0*/  UIMAD.WIDE.U32 UR10, UR7, UR31, URZ ;  /* 0x0000001f070a72a5 */ /* 0x000fe4000f8e00ff */
[----:B------:R-:W-:Y:S02]  /*62b0*/  UP2UR UR12, UPR, URZ, 0x4 ;  /* 0x00000004ff0c7883 */ /* 0x000fe40008000000 */
[----:B------:R-:W-:Y:S02]  /*62c0*/  UISETP.NE.AND UP2, UPT, UR30, 0x1, UPT ;  /* 0x000000011e00788c */ /* 0x000fe4000bf45270 */
[----:B------:R-:W-:Y:S02]  /*62d0*/  UIMAD.WIDE.U32 UR18, UR13, UR28, URZ ;  /* 0x0000001c0d1272a5 */ /* 0x000fe4000f8e00ff */
[----:B------:R-:W-:Y:S02]  /*62e0*/  USEL UR4, UR32, UR34, !UP2 ;  /* 0x0000002220047287 */ /* 0x000fe4000d000000 */
[----:B------:R-:W-:Y:S02]  /*62f0*/  UISETP.NE.AND UP0, UPT, UR16, 0x1, UPT ;  /* 0x000000011000788c */ /* 0x000fe4000bf05270 */
[----:B------:R-:W-:Y:S02]  /*6300*/  UP2UR UR24, UPR, URZ, 0x2 ;  /* 0x00000002ff187883 */ /* 0x000fe40008000000 */
[----:B------:R-:W-:Y:S02]  /*6310*/  UISETP.NE.AND UP1, UPT, UR42, 0x1, UPT ;  /* 0x000000012a00788c */ /* 0x000fe4000bf25270 */
[----:B-1----:R-:W-:Y:S02]  /*6320*/  UIMAD.WIDE.U32 UR20, UR4, UR14, URZ ;  /* 0x0000000e041472a5 */ /* 0x002fe4000f8e00ff */
[----:B------:R-:W-:Y:S01]  /*6330*/  USEL UR8, UR33, UR35, !UP0 ;  /* 0x0000002321087287 */ /* 0x000fe2000c000000 */
[----:B------:R-:W-:Y:S02]  /*6340*/  UMOV UR5, UR11 ;  /* 0x0000000b00057c82 */ /* 0x000fe40008000000 */
[----:B------:R-:W-:Y:S02]  /*6350*/  USHF.R.U32.HI UR6, URZ, UR38, UR5 ;  /* 0x00000026ff067299 */ /* 0x000fe40008011605 */
[----:B------:R-:W-:Y:S02]  /*6360*/  UIMAD.WIDE.U32 UR22, UR8, UR14, URZ ;  /* 0x0000000e081672a5 */ /* 0x000fe4000f8e00ff */
[----:B------:R-:W-:Y:S02]  /*6370*/  USEL UR6, UR7, UR6, !UP2 ;  /* 0x0000000607067287 */ /* 0x000fe4000d000000 */
[----:B------:R-:W-:Y:S02]  /*6380*/  UISETP.NE.AND UP2, UPT, UR12, URZ, UPT ;  /* 0x000000ff0c00728c */ /* 0x000fe4000bf45270 */
[----:B------:R-:W-:Y:S01]  /*6390*/  UIMAD.WIDE.U32 UR10, UR6, UR14, URZ ;  /* 0x0000000e060a72a5 */ /* 0x000fe2000f8e00ff */
[----:B------:R-:W-:Y:S02]  /*63a0*/  UMOV UR5, UR19 ;  /* 0x0000001300057c82 */ /* 0x000fe40008000000 */
[----:B------:R-:W-:Y:S03]  /*63b0*/  USHF.R.U32.HI UR9, URZ, UR29, UR5 ;  /* 0x0000001dff097299 */ /* 0x000fe60008011605 */
[----:B------:R-:W-:Y:S02]  /*63c0*/  UMOV UR5, UR21 ;  /* 0x0000001500057c82 */ /* 0x000fe40008000000 */
[----:B------:R-:W-:Y:S03]  /*63d0*/  @UP1 USHF.R.U32.HI UR4, URZ, UR15, UR5 ;  /* 0x0000000fff041299 */ /* 0x000fe60008011605 */
[----:B------:R-:W-:Y:S01]  /*63e0*/  UMOV UR5, UR23 ;  /* 0x0000001700057c82 */ /* 0x000fe20008000000 */
[----:B------:R-:W-:Y:S02]  /*63f0*/  UIMAD UR4, UR42, UR4, URZ ;  /* 0x000000042a0472a4 */ /* 0x000fe4000f8e02ff */
[----:B------:R-:W-:Y:S02]  /*6400*/  @UP1 USHF.R.U32.HI UR8, URZ, UR15, UR5 ;  /* 0x0000000fff081299 */ /* 0x000fe40008011605 */
[----:B------:R-:W-:Y:S02]  /*6410*/  USEL UR5, UR13, UR9, !UP0 ;  /* 0x000000090d057287 */ /* 0x000fe4000c000000 */
[----:B------:R-:W-:Y:S02]  /*6420*/  UIMAD UR9, UR42, UR8, URZ ;  /* 0x000000082a0972a4 */ /* 0x000fe4000f8e02ff */
[----:B------:R-:W-:Y:S03]  /*6430*/  UISETP.GE.AND UP0, UPT, UR6, UR4, UPT ;  /* 0x000000040600728c */ /* 0x000fe6000bf06270 */
[----:B------:R-:W-:Y:S01]  /*6440*/  UMOV UR4, UR11 ;  /* 0x0000000b00047c82 */ /* 0x000fe20008000000 */
[----:B------:R-:W-:Y:S02]  /*6450*/  UISETP.GE.OR UP0, UPT, UR5, UR9, UP0 ;  /* 0x000000090500728c */ /* 0x000fe40008706670 */
[----:B------:R-:W-:Y:S02]  /*6460*/  USHF.R.U32.HI UR4, URZ, UR15, UR4 ;  /* 0x0000000fff047299 */ /* 0x000fe40008011604 */
[----:B------:R-:W-:Y:S02]  /*6470*/  UIMAD.WIDE.U32 UR10, UR5, UR14, URZ ;  /* 0x0000000e050a72a5 */ /* 0x000fe4000f8e00ff */
[----:B------:R-:W-:Y:S04]  /*6480*/  USEL UR12, UR6, UR4, !UP1 ;  /* 0x00000004060c7287 */ /* 0x000fe8000c800000 */
[----:B------:R-:W-:Y:S01]  /*6490*/  UIADD3 UR9, UPT, UPT, -UR12, URZ, URZ ;  /* 0x000000ff0c097290 */ /* 0x000fe2000fffe1ff */
[----:B------:R-:W-:Y:S02]  /*64a0*/  @!UP0 UMOV UR4, UR11 ;  /* 0x0000000b00048c82 */ /* 0x000fe40008000000 */
[----:B------:R-:W-:Y:S02]  /*64b0*/  @!UP0 USHF.R.U32.HI UR4, URZ, UR15, UR4 ;  /* 0x0000000fff048299 */ /* 0x000fe40008011604 */
[----:B------:R-:W-:Y:S02]  /*64c0*/  UIMAD UR9, UR42, UR9, UR6 ;  /* 0x000000092a0972a4 */ /* 0x000fe4000f8e0206 */
[----:B------:R-:W-:Y:S02]  /*64d0*/  @!UP0 USEL UR4, UR5, UR4, !UP1 ;  /* 0x0000000405048287 */ /* 0x000fe4000c800000 */
[----:B------:R-:W-:Y:S02]  /*64e0*/  UISETP.NE.AND UP1, UPT, UR24, URZ, UPT ;  /* 0x000000ff1800728c */ /* 0x000fe4000bf25270 */
[----:B------:R-:W-:Y:S02]  /*64f0*/  @!UP0 UIMAD UR9, UR8, UR9, UR4 ;  /* 0x00000009080982a4 */ /* 0x000fe4000f8e0204 */
[----:B------:R-:W-:Y:S02]  /*6500*/  @!UP0 UIADD3 UR10, UPT, UPT, UR12, -UR4, URZ ;  /* 0x800000040c0a8290 */ /* 0x000fe4000fffe0ff */
[----:B------:R-:W-:Y:S02]  /*6510*/  UIADD3 UR4, UPT, UPT, -UR5, URZ, URZ ;  /* 0x000000ff05047290 */ /* 0x000fe4000fffe1ff */
[----:B------:R-:W-:Y:S02]  /*6520*/  UIADD3 UR8, UPT, UPT, -UR6, URZ, URZ ;  /* 0x000000ff06087290 */ /* 0x000fe4000fffe1ff */
[----:B------:R-:W-:Y:S02]  /*6530*/  @!UP0 UIMAD UR6, UR10, UR42, UR5 ;  /* 0x0000002a0a0682a4 */ /* 0x000fe4000f8e0205 */
[----:B------:R-:W-:Y:S02]  /*6540*/  UIMAD UR13, UR16, UR4, UR13 ;  /* 0x00000004100d72a4 */ /* 0x000fe4000f8e020d */
[----:B------:R-:W-:Y:S01]  /*6550*/  UIMAD UR7, UR30, UR8, UR7 ;  /* 0x000000081e0772a4 */ /* 0x000fe2000f8e0207 */
[----:B------:R-:W-:Y:S02]  /*6560*/  @!UP0 UMOV UR5, UR9 ;  /* 0x0000000900058c82 */ /* 0x000fe40008000000 */
[----:B------:R-:W-:Y:S02]  /*6570*/  UIMAD UR13, UR5, UR16, UR13 ;  /* 0x00000010050d72a4 */ /* 0x000fe4000f8e020d */
[----:B------:R-:W-:Y:S11]  /*6580*/  UIMAD UR7, UR6, UR30, UR7 ;  /* 0x0000001e060772a4 */ /* 0x000ff6000f8e0207 */
[----:B------:R-:W-:Y:S01]  /*6590*/  @!UPT UIADD3 URZ, UPT, UPT, URZ, URZ, URZ ;  /* 0x000000fffffff290 */ /* 0x000fe2000fffe0ff */
.L_x_127:
[----:B------:R-:W3:Y:S01]  /*65a0*/  @!UP3 LDCU.128 UR20, c[0x0][0xb10] ;  /* 0x00016200ff14b7ac */ /* 0x000ee20008000c00 */
[----:B------:R-:W-:Y:S02]  /*65b0*/  ISETP.NE.U32.AND P0, PT, RZ, UR26, PT ;  /* 0x0000001aff007c0c */ /* 0x000fe4000bf05070 */
[----:B------:R-:W-:Y:S02]  /*65c0*/  SHF.L.U32 R2, R11, 0x1f, RZ ;  /* 0x0000001f0b027819 */ /* 0x000fe400000006ff */
[----:B------:R-:W-:Y:S01]  /*65d0*/  ISETP.NE.AND.EX P0, PT, RZ, UR27, PT, P0 ;  /* 0x0000001bff007c0c */ /* 0x000fe2000bf05300 */
[----:B------:R-:W4:Y:S01]  /*65e0*/  @!UP3 LDCU UR5, c[0x0][0xb0c] ;  /* 0x00016180ff05b7ac */ /* 0x000f220008000800 */
[----:B---3--:R-:W-:Y:S07]  /*65f0*/  UIMAD.WIDE.U32 UR8, UR13, UR20, URZ ;  /* 0x000000140d0872a5 */ /* 0x008fee000f8e00ff */
[----:B------:R-:W-:Y:S01]  /*6600*/  @!UP3 UMOV UR4, UR9 ;  /* 0x000000090004bc82 */ /* 0x000fe20008000000 */
[----:B----4-:R-:W-:Y:S02]  /*6610*/  @!UP3 UISETP.NE.AND UP0, UPT, UR5, 0x1, UPT ;  /* 0x000000010500b88c */ /* 0x010fe4000bf05270 */
[----:B------:R-:W-:Y:S02]  /*6620*/  @!UP3 USHF.R.U32.HI UR4, URZ, UR21, UR4 ;  /* 0x00000015ff04b299 */ /* 0x000fe40008011604 */
[----:B------:R-:W-:Y:S02]  /*6630*/  UIMAD.WIDE.U32 UR8, UR7, UR23, URZ ;  /* 0x00000017070872a5 */ /* 0x000fe4000f8e00ff */
[----:B------:R-:W-:Y:S02]  /*6640*/  @!UP3 USEL UR10, UR13, UR4, !UP0 ;  /* 0x000000040d0ab287 */ /* 0x000fe4000c000000 */
[----:B------:R-:W-:Y:S03]  /*6650*/  @!UP3 UISETP.NE.AND UP0, UPT, UR22, 0x1, UPT ;  /* 0x000000011600b88c */ /* 0x000fe6000bf05270 */
[----:B------:R-:W-:Y:S02]  /*6660*/  @!UP3 UMOV UR6, UR9 ;  /* 0x000000090006bc82 */ /* 0x000fe40008000000 */
[----:B------:R-:W3:Y:S02]  /*6670*/  @!UP3 LDCU UR4, c[0x0][0xb20] ;  /* 0x00016400ff04b7ac */ /* 0x000ee40008000800 */
[----:B---3--:R-:W-:Y:S04]  /*6680*/  @!UP3 USHF.R.U32.HI UR6, URZ, UR4, UR6 ;  /* 0x00000004ff06b299 */ /* 0x008fe80008011606 */
[----:B------:R-:W-:Y:S04]  /*6690*/  @!UP3 USEL UR6, UR7, UR6, !UP0 ;  /* 0x000000060706b287 */ /* 0x000fe8000c000000 */
[----:B------:R-:W-:Y:S02]  /*66a0*/  @!UP3 UIADD3 UR4, UPT, UPT, -UR10, UR6, URZ ;  /* 0x000000060a04b290 */ /* 0x000fe4000fffe1ff */
[----:B------:R-:W-:Y:S02]  /*66b0*/  @!UP3 UIADD3 UR6, UPT, UPT, UR10, -UR6, URZ ;  /* 0x800000060a06b290 */ /* 0x000fe4000fffe0ff */
[----:B------:R-:W-:Y:S02]  /*66c0*/  @!UP3 UIMAD UR13, UR4, UR5, UR13 ;  /* 0x00000005040db2a4 */ /* 0x000fe4000f8e020d */
[----:B------:R-:W-:Y:S01]  /*66d0*/  @!UP3 UIMAD UR7, UR6, UR22, UR7 ;  /* 0x000000160607b2a4 */ /* 0x000fe2000f8e0207 */
[----:B------:R-:W-:Y:S11]  /*66e0*/  BRA.U UP4, `(.L_x_128) ;  /* 0x0000000104107547 */ /* 0x000ff6000b800000 */
[----:B------:R-:W-:Y:S04]  /*66f0*/  MOV R4, UR37 ;  /* 0x0000002500047c02 */ /* 0x000fe80008000f00 */
[----:B------:R-:W-:Y:S04]  /*6700*/  SHF.L.U32 R4, R4, 0x1f, RZ ;  /* 0x0000001f04047819 */ /* 0x000fe800000006ff */
[----:B------:R-:W3:Y:S02]  /*6710*/  SYNCS.PHASECHK.TRANS64.TRYWAIT P1, [UR17+0x378], R4 ;  /* 0x00037804ff0075a7 */ /* 0x000ee40008021111 */
[----:B---3--:R-:W-:Y:S05]  /*6720*/  @!P1 BRA `(.L_x_129) ;  /* 0x0000003c00089947 */ /* 0x008fea0003800000 */
.L_x_128:
[----:B------:R-:W-:Y:S05]  /*6730*/  BRA.U !UP6, `(.L_x_130) ;  /* 0x000000010e387547 */ /* 0x000fea000b800000 */
[----:B------:R-:W-:Y:S01]  /*6740*/  UPLOP3.LUT UP1, UPT, UPT, UPT, UP5, 0x80, 0x8 ;  /* 0x000000000008789c */ /* 0x000fe20003f2f050 */
[----:B--2---:R-:W-:Y:S01]  /*6750*/  HFMA2 R0, -RZ, RZ, 0, 5.9604644775390625e-08 ;  /* 0x00000001ff007431 */ /* 0x004fe200000001ff */
[----:B------:R-:W2:Y:S01]  /*6760*/  LDCU.64 UR8, c[0x0][0x358] ;  /* 0x00006b00ff0877ac */ /* 0x000ea20008000a00 */
[----:B------:R-:W-:Y:S03]  /*6770*/  IMAD.MOV.U32 R80, RZ, RZ, 0x1 ;  /* 0x00000001ff507424 */ /* 0x000fe600078e00ff */
[----:B------:R-:W-:Y:S05]  /*6780*/  PLOP3.LUT P1, PT, PT, PT, UP1, 0x80, 0x8 ;  /* 0x000000000008781c */ /* 0x000fea0003f2f018 */
[----:B------:R-:W3:Y:S01]  /*6790*/  @UP1 LDCU.64 UR4, c[0x0][0x888] ;  /* 0x00011100ff0417ac */ /* 0x000ee20008000a00 */
[----:B------:R-:W-:Y:S07]  /*67a0*/  @UP1 UIMAD UR6, UR36, UR26, URZ ;  /* 0x0000001a240612a4 */ /* 0x000fee000f8e02ff */
[----:B------:R-:W-:Y:S01]  /*67b0*/  @!P1 PRMT R80, R0, 0x7610, R80 ;  /* 0x0000761000509816 */ /* 0x000fe20000000050 */
[----:B---3--:R-:W-:Y:S06]  /*67c0*/  @UP1 UIMAD.WIDE UR4, UR6, 0x4, UR4 ;  /* 0x00000004060418a5 */ /* 0x008fec000f8e0204 */
[----:B------:R-:W-:Y:S01]  /*67d0*/  IMAD.U32 R4, RZ, RZ, UR4 ;  /* 0x00000004ff047e24 */ /* 0x000fe2000f8e00ff */
[----:B------:R-:W-:Y:S04]  /*67e0*/  MOV R5, UR5 ;  /* 0x0000000500057c02 */ /* 0x000fe80008000f00 */
[----:B------:R-:W3:Y:S01]  /*67f0*/  @!UP1 LDCU UR4, c[0x0][0x880] ;  /* 0x00011000ff0497ac */ /* 0x000ee20008000800 */
[----:B--2--5:R4:W5:Y:S02]  /*6800*/  @P1 LDG.E R39, desc[UR8][R4.64] ;  /* 0x0000000804271981 */ /* 0x024964000c1e1900 */
[----:B---34-:R-:W-:Y:S07]  /*6810*/  @!P1 IMAD.U32 R39, RZ, RZ, UR4 ;  /* 0x00000004ff279e24 */ /* 0x018fee000f8e00ff */
.L_x_130:
[----:B-----5:R-:W-:Y:S01]  /*6820*/  @!P0 ISETP.EQ.AND P2, PT, R39, RZ, PT ;  /* 0x000000ff2700820c */ /* 0x020fe20003f42270 */
[----:B------:R-:W-:Y:S01]  /*6830*/  @!UPT UIADD3 URZ, UPT, UPT, URZ, URZ, URZ ;  /* 0x000000fffffff290 */ /* 0x000fe2000fffe0ff */
[----:B------:R-:W-:Y:S11]  /*6840*/  @!P0 BRA `(.L_x_131) ;  /* 0x0000000000148947 */ /* 0x000ff60003800000 */
[----:B------:R-:W-:Y:S02]  /*6850*/  LOP3.LUT P0, RZ, R80, 0xff, RZ, 0xc0, !PT ;  /* 0x000000ff50ff7812 */ /* 0x000fe4000780c0ff */
[----:B------:R-:W-:Y:S04]  /*6860*/  PLOP3.LUT P2, PT, PT, PT, UP1, 0x80, 0x8 ;  /* 0x000000000008781c */ /* 0x000fe80003f4f018 */
[----:B------:R-:W-:Y:S07]  /*6870*/  PLOP3.LUT P2, PT, P2, PT, PT, 0x8, 0x80 ;  /* 0x000000000080781c */ /* 0x000fee000174e170 */
[----:B------:R-:W-:Y:S11]  /*6880*/  @P0 ISETP.EQ.AND P2, PT, R39, RZ, PT ;  /* 0x000000ff2700020c */ /* 0x000ff60003f42270 */
[----:B------:R-:W-:Y:S02]  /*6890*/  @!UPT UIADD3 URZ, UPT, UPT, URZ, URZ, URZ ;  /* 0x000000fffffff290 */ /* 0x000fe4000fffe0ff */
.L_x_131:
[----:B------:R-:W3:Y:S01]  /*68a0*/  SYNCS.PHASECHK.TRANS64.TRYWAIT P0, [UR17+0x368], R2 ;  /* 0x00036802ff0075a7 */ /* 0x000ee20008001111 */
[----:B------:R-:W-:Y:S02]  /*68b0*/  ELECT P1, URZ, PT ;  /* 0x0000000000ff782f */ /* 0x000fe40003820000 */
[----:B------:R-:W-:Y:S01]  /*68c0*/  IADD3 R10, PT, PT, R10, 0x1, RZ ;  /* 0x000000010a0a7810 */ /* 0x000fe20007ffe0ff */
[----:B---3--:R-:W-:Y:S10]  /*68d0*/  @!P0 BRA `(.L_x_132) ;  /* 0x0000003800b48947 */ /* 0x008ff40003800000 */
.L_x_283:
[----:B------:R-:W-:Y:S01]  /*68e0*/  PLOP3.LUT P1, PT, P2, P1, PT, 0xf2, 0x2f ;  /* 0x00000000002f781c */ /* 0x000fe20001723e72 */
[----:B------:R-:W-:Y:S01]  /*68f0*/  UMOV UR18, 0x0 ;  /* 0x0000000000127882 */ /* 0x000fe20000000000 */
[----:B------:R-:W-:Y:S01]  /*6900*/  UMOV UR19, 0x10000000 ;  /* 0x1000000000137882 */ /* 0x000fe20000000000 */
[----:B------:R-:W-:Y:S01]  /*6910*/  UMOV UR12, UR36 ;  /* 0x00000024000c7c82 */ /* 0x000fe20008000000 */
[----:B------:R-:W-:Y:S01]  /*6920*/  LOP3.LUT R11, R11, 0x1, RZ, 0x3c, !PT ;  /* 0x000000010b0b7812 */ /* 0x000fe200078e3cff */
[----:B------:R-:W-:Y:S01]  /*6930*/  UMOV UR36, UR25 ;  /* 0x0000001900247c82 */ /* 0x000fe20008000000 */
[----:B------:R-:W-:Y:S07]  /*6940*/  UPLOP3.LUT UP4, UPT, UPT, UPT, UPT, 0x80, 0x8 ;  /* 0x000000000008789c */ /* 0x000fee0003f8f070 */
[----:B--2---:R-:W-:Y:S01]  /*6950*/  @!P1 IADD3 R2, P0, PT, R12, 0x580, RZ ;  /* 0x000005800c029810 */ /* 0x004fe20007f1e0ff */
[----:B------:R-:W-:Y:S03]  /*6960*/  VOTEU.ALL UP0, P1 ;  /* 0x0000000000ff7886 */ /* 0x000fe60000800000 */
[----:B------:R-:W-:Y:S01]  /*6970*/  @!P1 R2UR UR5, R2 ;  /* 0x00000000020592ca */ /* 0x000fe200000e0000 */
[----:B------:R-:W-:Y:S01]  /*6980*/  @!P1 IMAD.X R0, RZ, RZ, R13, P0 ;  /* 0x000000ffff009224 */ /* 0x000fe200000e060d */
[----:B------:R-:W-:Y:S01]  /*6990*/  @!UP0 USHF.L.U32 UR10, UR45, 0x6, URZ ;  /* 0x000000062d0a8899 */ /* 0x000fe200080006ff */
[----:B------:R-:W-:Y:S01]  /*69a0*/  ISETP.NE.AND P0, PT, R10, 0x2, PT ;  /* 0x000000020a00780c */ /* 0x000fe20003f05270 */
[----:B------:R-:W-:Y:S02]  /*69b0*/  @!UP0 USHF.L.U32 UR11, UR46, 0x6, URZ ;  /* 0x000000062e0b8899 */ /* 0x000fe400080006ff */
[----:B------:R-:W-:Y:S01]  /*69c0*/  @!P1 R2UR UR4, R0 ;  /* 0x00000000000492ca */ /* 0x000fe200000e0000 */
[----:B------:R-:W-:Y:S01]  /*69d0*/  @!UP0 UIADD3 UR8, UPT, UPT, UR17, 0x600, URZ ;  /* 0x0000060011088890 */ /* 0x000fe2000fffe0ff */
[----:B------:R-:W-:Y:S01]  /*69e0*/  SEL R0, RZ, 0x1, P0 ;  /* 0x00000001ff007807 */ /* 0x000fe20000000000 */
[----:B------:R-:W-:Y:S01]  /*69f0*/  @!UP0 UIADD3 UR9, UPT, UPT, UR17, 0x360, URZ ;  /* 0x0000036011098890 */ /* 0x000fe2000fffe0ff */
[----:B------:R-:W-:Y:S01]  /*6a00*/  SEL R10, R10, RZ, P0 ;  /* 0x000000ff0a0a7207 */ /* 0x000fe20000000000 */
[----:B------:R-:W-:Y:S01]  /*6a10*/  VOTEU.ALL UP0, P1 ;  /* 0x0000000000ff7886 */ /* 0x000fe20000800000 */
[----:B------:R-:W-:Y:S01]  /*6a20*/  LOP3.LUT R9, R9, R0, RZ, 0x3c, !PT ;  /* 0x0000000009097212 */ /* 0x000fe200078e3cff */
[----:B------:R-:W-:Y:S01]  /*6a30*/  IMAD.U32 R4, RZ, RZ, UR5 ;  /* 0x00000005ff047e24 */ /* 0x000fe2000f8e00ff */
[----:B------:R-:W-:Y:S02]  /*6a40*/  UIADD3 UR45, UPT, UPT, UR7, UR57, URZ ;  /* 0x00000039072d7290 */ /* 0x000fe4000fffe0ff */
[----:B------:R-:W-:Y:S03]  /*6a50*/  UIADD3 UR46, UPT, UPT, UR13, UR60, URZ ;  /* 0x0000003c0d2e7290 */ /* 0x000fe6000fffe0ff */
[----:B------:R-:W-:Y:S01]  /*6a60*/  IMAD.U32 R5, RZ, RZ, UR4 ;  /* 0x00000004ff057e24 */ /* 0x000fe2000f8e00ff */
[----:B------:R-:W-:Y:S04]  /*6a70*/  @!P1 R2UR UR4, R4 ;  /* 0x00000000040492ca */ /* 0x000fe800000e0000 */
[----:B------:R-:W-:Y:S11]  /*6a80*/  @!P1 R2UR UR5, R5 ;  /* 0x00000000050592ca */ /* 0x000ff600000e0000 */
[----:B------:R-:W-:Y:S02]  /*6a90*/  @!UPT UIADD3 URZ, UPT, UPT, URZ, URZ, URZ ;  /* 0x000000fffffff290 */ /* 0x000fe4000fffe0ff */
[----:B------:R2:W-:Y:S01]  /*6aa0*/  @!UP0 UTMALDG.3D [UR8], [UR4], desc[UR18] ;  /* 0x00001208040085b4 */ /* 0x0005e20008011000 */
[----:B------:R2:W-:Y:S01]  /*6ab0*/  @!P1 SYNCS.ARRIVE.TRANS64.RED.A0TR RZ, [UR17+0x360], R3 ;  /* 0x00036003ffff99a7 */ /* 0x0005e20008300411 */
[----:B------:R-:W-:Y:S01]  /*6ac0*/  SYNCS.ARRIVE.TRANS64.RED.A1T0 RZ, [UR48], RZ ;  /* 0x000000ffffff79a7 */ /* 0x000fe20008100430 */
[----:B------:R-:W-:Y:S05]  /*6ad0*/  BRA.U UP2, `(.L_x_133) ;  /* 0xfffffff502747547 */ /* 0x000fea000b83ffff */
[----:B------:R-:W-:Y:S07]  /*6ae0*/  MOV R0, UR17 ;  /* 0x0000001100007c02 */ /* 0x000fee0008000f00 */
.L_x_134:
[----:B---3--:R-:W-:-:S04]  /*6af0*/  SHF.L.U32 R2, R11, 0x1f, RZ ;  /* 0x0000001f0b027819 */ /* 0x008fc800000006ff */
[----:B------:R3:W4:Y:S03]  /*6b00*/  SYNCS.PHASECHK.TRANS64.TRYWAIT P0, [R0+URZ+0x368], R2 ;  /* 0x00036802000075a7 */ /* 0x00072600080011ff */
[----:B----4-:R-:W-:Y:S05]  /*6b10*/  @!P0 NANOSLEEP.SYNCS 0x989680 ;  /* 0x009896800000895d */ /* 0x010fea0003900000 */
[----:B------:R-:W4:Y:S02]  /*6b20*/  @!P0 SYNCS.PHASECHK.TRANS64 P0, [R0+URZ+0x368], R2 ;  /* 0x00036802000085a7 */ /* 0x000f2400080010ff */
[----:B-12-4-:R-:W-:Y:S05]  /*6b30*/  @P0 EXIT ;  /* 0x000000000000094d */ /* 0x016fea0003800000 */
[----:B------:R-:W-:Y:S05]  /*6b40*/  BRA `(.L_x_134) ;  /* 0xfffffffc00e87947 */ /* 0x000fea000383ffff */
.L_x_125:
[----:B------:R-:W-:-:S06]  /*6b50*/  UISETP.GE.AND UP0, UPT, UR18, 0x4, UPT ;  /* 0x000000041200788c */ /* 0x000fcc000bf06270 */
[----:B------:R-:W-:-:S13]  /*6b60*/  PLOP3.LUT P0, PT, PT, PT, UP0, 0x80, 0x8 ;  /* 0x000000000008781c */ /* 0x000fda0003f0f008 */
[----:B-1----:R-:W-:Y:S05]  /*6b70*/  @!P0 EXIT ;  /* 0x000000000000894d */ /* 0x002fea0003800000 */
[----:B------:R-:W-:Y:S01]  /*6b80*/  BAR.SYNC.DEFER_BLOCKING 0x6, 0xa0 ;  /* 0x0182800000007b1d */ /* 0x000fe20000010000 */
[C---:B------:R-:W-:Y:S01]  /*6b90*/  IMAD.SHL.U32 R7, R69.reuse, 0x40, RZ ;  /* 0x0000004045077824 */ /* 0x040fe200078e00ff */
[----:B------:R-:W-:Y:S01]  /*6ba0*/  CS2R R84, SRZ ;  /* 0x0000000000547805 */ /* 0x000fe2000001ff00 */
[C---:B------:R-:W-:Y:S01]  /*6bb0*/  IMAD.SHL.U32 R4, R69.reuse, 0x20, RZ ;  /* 0x0000002045047824 */ /* 0x040fe200078e00ff */
[----:B------:R-:W-:Y:S01]  /*6bc0*/  CS2R R82, SRZ ;  /* 0x0000000000527805 */ /* 0x000fe2000001ff00 */
[----:B------:R-:W-:Y:S01]  /*6bd0*/  IMAD.SHL.U32 R5, R69, 0x8, RZ ;  /* 0x0000000845057824 */ /* 0x000fe200078e00ff */
[----:B------:R-:W-:Y:S01]  /*6be0*/  UMOV UR44, 0x400 ;  /* 0x00000400002c7882 */ /* 0x000fe20000000000 */
[----:B------:R-:W-:Y:S01]  /*6bf0*/  LOP3.LUT R6, R7, 0x180, RZ, 0xc0, !PT ;  /* 0x0000018007067812 */ /* 0x000fe200078ec0ff */
[----:B------:R-:W-:Y:S01]  /*6c00*/  ULEA UR44, UR48, UR44, 0x18 ;  /* 0x0000002c302c7291 */ /* 0x000fe2000f8ec0ff */
[----:B------:R-:W-:Y:S01]  /*6c10*/  LOP3.LUT R4, R4, 0xc00, RZ, 0xc0, !PT ;  /* 0x00000c0004047812 */ /* 0x000fe200078ec0ff */
[----:B------:R-:W1:Y:S01]  /*6c20*/  LDC.64 R74, c[0x0][0x888] ;  /* 0x00022200ff4a7b82 */ /* 0x000e620000000a00 */
[----:B------:R-:W-:Y:S01]  /*6c30*/  LOP3.LUT R5, R6, 0x30, R5, 0xf8, !PT ;  /* 0x0000003006057812 */ /* 0x000fe200078ef805 */
[C---:B------:R-:W-:Y:S01]  /*6c40*/  IMAD.SHL.U32 R6, R69.reuse, 0x2, RZ ;  /* 0x0000000245067824 */ /* 0x040fe200078e00ff */
[--C-:B------:R-:W-:Y:S01]  /*6c50*/  LOP3.LUT R4, R4, 0x40, R7.reuse, 0xf8, !PT ;  /* 0x0000004004047812 */ /* 0x100fe200078ef807 */
[C---:B------:R-:W-:Y:S01]  /*6c60*/  IMAD.U32 R37, R69.reuse, 0x10000, RZ ;  /* 0x0001000045257824 */ /* 0x040fe200078e00ff */
[----:B------:R-:W-:Y:S01]  /*6c70*/  UIADD3 UR4, UPT, UPT, UR44, 0x1600, URZ ;  /* 0x000016002c047890 */ /* 0x000fe2000fffe0ff */
[----:B------:R-:W-:Y:S01]  /*6c80*/  IMAD.SHL.U32 R78, R69, 0x10, RZ ;  /* 0x00000010454e7824 */ /* 0x000fe200078e00ff */
[----:B------:R-:W-:Y:S01]  /*6c90*/  LOP3.LUT R5, R5, 0x20, R6, 0x78, !PT ;  /* 0x0000002005057812 */ /* 0x000fe200078e7806 */
[----:B------:R-:W2:Y:S01]  /*6ca0*/  LDC.64 R76, c[0x0][0x890] ;  /* 0x00022400ff4c7b82 */ /* 0x000ea20000000a00 */
[----:B------:R-:W-:Y:S01]  /*6cb0*/  LOP3.LUT R4, R4, 0x200, R7, 0xf8, !PT ;  /* 0x0000020004047812 */ /* 0x000fe200078ef807 */
[----:B------:R-:W-:Y:S01]  /*6cc0*/  IMAD.MOV.U32 R36, RZ, RZ, RZ ;  /* 0x000000ffff247224 */ /* 0x000fe200078e00ff */
[----:B------:R-:W-:Y:S01]  /*6cd0*/  LOP3.LUT R37, R37, 0x600000, RZ, 0xc0, !PT ;  /* 0x0060000025257812 */ /* 0x000fe200078ec0ff */
[----:B------:R-:W-:Y:S01]  /*6ce0*/  IMAD.U32 R86, RZ, RZ, UR4 ;  /* 0x00000004ff567e24 */ /* 0x000fe2000f8e00ff */
[----:B------:R-:W-:Y:S01]  /*6cf0*/  LOP3.LUT R79, R4, R5, RZ, 0xfc, !PT ;  /* 0x00000005044f7212 */ /* 0x000fe200078efcff */
[----:B------:R-:W3:Y:S01]  /*6d00*/  LDS R0, [UR44+0x430] ;  /* 0x0004302cff007984 */ /* 0x000ee20008000800 */
[----:B------:R-:W-:Y:S01]  /*6d10*/  LOP3.LUT R78, R78, 0x20, RZ, 0xc0, !PT ;  /* 0x000000204e4e7812 */ /* 0x000fe200078ec0ff */
[----:B------:R-:W4:Y:S01]  /*6d20*/  LDC.64 R72, c[0x0][0x8b0] ;  /* 0x00022c00ff487b82 */ /* 0x000f220000000a00 */
[----:B------:R-:W1:Y:S01]  /*6d30*/  LDCU UR50, c[0x0][0x370] ;  /* 0x00006e00ff3277ac */ /* 0x000e620008000800 */
[----:B------:R-:W-:Y:S01]  /*6d40*/  VIADD R4, R79, UR44 ;  /* 0x0000002c4f047c36 */ /* 0x000fe20008000000 */
[----:B------:R-:W1:Y:S04]  /*6d50*/  LDCU.64 UR62, c[0x0][0x348] ;  /* 0x00006900ff3e77ac */ /* 0x000e680008000a00 */
[----:B------:R-:W-:Y:S01]  /*6d60*/  IADD3 R78, PT, PT, -R78, 0x600, R4 ;  /* 0x000006004e4e7810 */ /* 0x000fe20007ffe104 */
[----:B------:R-:W1:Y:S01]  /*6d70*/  LDC.64 R70, c[0x0][0x8a8] ;  /* 0x00022a00ff467b82 */ /* 0x000e620000000a00 */
[----:B------:R-:W1:Y:S01]  /*6d80*/  LDCU UR43, c[0x0][0xb0c] ;  /* 0x00016180ff2b77ac */ /* 0x000e620008000800 */
[----:B------:R-:W1:Y:S01]  /*6d90*/  LDCU UR39, c[0x0][0xb30] ;  /* 0x00016600ff2777ac */ /* 0x000e620008000800 */
[----:B------:R-:W1:Y:S01]  /*6da0*/  LDCU.64 UR58, c[0x0][0x888] ;  /* 0x00011100ff3a77ac */ /* 0x000e620008000a00 */
[----:B------:R-:W1:Y:S01]  /*6db0*/  LDCU.64 UR40, c[0x0][0xb28] ;  /* 0x00016500ff2877ac */ /* 0x000e620008000a00 */
[----:B------:R-:W1:Y:S01]  /*6dc0*/  LDCU.128 UR52, c[0x0][0xb10] ;  /* 0x00016200ff3477ac */ /* 0x000e620008000c00 */
[----:B------:R-:W1:Y:S01]  /*6dd0*/  LDCU UR49, c[0x0][0x374] ;  /* 0x00006e80ff3177ac */ /* 0x000e620008000800 */
[----:B------:R-:W-:Y:S01]  /*6de0*/  UIADD3 UR56, UPT, UPT, UR44, 0x600, URZ ;  /* 0x000006002c387890 */ /* 0x000fe2000fffe0ff */
[----:B---3--:R-:W-:-:S11]  /*6df0*/  IMAD.IADD R37, R0, 0x1, R37 ;  /* 0x0000000100257824 */ /* 0x008fd600078e0225 */
.L_x_152:
[----:B------:R-:W-:Y:S02]  /*6e00*/  LEA R3, R82, UR44, 0x3 ;  /* 0x0000002c52037c11 */ /* 0x000fe4000f8e18ff */
[----:B------:R-:W-:Y:S02]  /*6e10*/  SHF.L.U32 R0, R84, 0x1f, RZ ;  /* 0x0000001f54007819 */ /* 0x000fe400000006ff */
[----:B-1----:R-:W-:Y:S02]  /*6e20*/  LEA R4, R82, UR44, 0x4 ;  /* 0x0000002c52047c11 */ /* 0x002fe4000f8e20ff */
[----:B------:R-:W3:Y:S02]  /*6e30*/  SYNCS.PHASECHK.TRANS64.TRYWAIT P0, [R3+URZ+0x380], R0 ;  /* 0x00038000030075a7 */ /* 0x000ee400080011ff */
[----:B--23--:R-:W-:Y:S05]  /*6e40*/  @!P0 BRA `(.L_x_135) ;  /* 0x0000003400708947 */ /* 0x00cfea0003800000 */
.L_x_284:
[----:B------:R-:W1:Y:S01]  /*6e50*/  LDS.128 R4, [R4+0x410] ;  /* 0x0004100004047984 */ /* 0x000e620000000c00 */
[----:B------:R-:W-:Y:S01]  /*6e60*/  UISETP.GE.AND UP0, UPT, UR42, 0x1, UPT ;  /* 0x000000012a00788c */ /* 0x000fe2000bf06270 */
[----:B------:R-:W-:Y:S01]  /*6e70*/  @!PT LDS RZ, [RZ] ;  /* 0x00000000fffff984 */ /* 0x000fe20000000800 */
[----:B------:R-:W-:Y:S01]  /*6e80*/  @!PT LDS RZ, [RZ] ;  /* 0x00000000fffff984 */ /* 0x000fe20000000800 */
[----:B------:R-:W-:Y:S01]  /*6e90*/  @!PT LDS RZ, [RZ] ;  /* 0x00000000fffff984 */ /* 0x000fe20000000800 */
[----:B------:R-:W-:Y:S01]  /*6ea0*/  @!PT LDS RZ, [RZ] ;  /* 0x00000000fffff984 */ /* 0x000fe20000000800 */
[----:B------:R2:W-:Y:S06]  /*6eb0*/  MEMBAR.ALL.CTA ;  /* 0x0000000000007992 */ /* 0x0005ec0000008000 */
[----:B--2---:R-:W2:Y:S01]  /*6ec0*/  FENCE.VIEW.ASYNC.S ;  /* 0x00000000000073c6 */ /* 0x004ea20000000000 */
[----:B-1----:R-:W-:Y:S11]  /*6ed0*/  LOP3.LUT P0, RZ, R6, 0x1, RZ, 0xc0, !PT ;  /* 0x0000000106ff7812 */ /* 0x002ff6000780c0ff */
[----:B------:R-:W-:Y:S02]  /*6ee0*/  @!UPT UIADD3 URZ, UPT, UPT, URZ, URZ, URZ ;  /* 0x000000fffffff290 */ /* 0x000fe4000fffe0ff */
[----:B--2---:R-:W-:Y:S01]  /*6ef0*/  VOTEU.ANY UP1, P0 ;  /* 0x0000000000ff7886 */ /* 0x004fe20000020100 */
[----:B------:R-:W-:Y:S01]  /*6f00*/  PLOP3.LUT P0, PT, PT, PT, UP1, 0x80, 0x8 ;  /* 0x000000000008781c */ /* 0x000fe20003f0f018 */
[----:B------:R-:W-:Y:S11]  /*6f10*/  UP2UR UR47, UPR, URZ, 0x2 ;  /* 0x00000002ff2f7883 */ /* 0x000ff60008000000 */
[----:B------:R-:W-:Y:S01]  /*6f20*/  @!UPT UIADD3 URZ, UPT, UPT, URZ, URZ, URZ ;  /* 0x000000fffffff290 */ /* 0x000fe2000fffe0ff */
[----:B---3--:R-:W-:Y:S02]  /*6f30*/  @P0 SHF.R.U32.HI R0, RZ, 0x10, R5 ;  /* 0x00000010ff000819 */ /* 0x008fe40000011605 */
        /* <DEDUP_REMOVED lines=12> */
[----:B------:R-:W2:Y:S01]  /*7000*/  LDCU UR12, c[0x0][0xb20] ;  /* 0x00016400ff0c77ac */ /* 0x000ea20008000800 */
[----:B------:R-:W-:Y:S02]  /*7010*/  UIMAD.WIDE.U32 UR4, UR49, UR55, URZ ;  /* 0x00000037310472a5 */ /* 0x000fe4000f8e00ff */
[----:B------:R-:W-:Y:S02]  /*7020*/  UIMAD.WIDE.U32 UR6, UR50, UR52, URZ ;  /* 0x00000034320672a5 */ /* 0x000fe4000f8e00ff */
[----:B------:R-:W-:Y:S02]  /*7030*/  UISETP.NE.AND UP0, UPT, UR54, 0x1, UPT ;  /* 0x000000013600788c */ /* 0x000fe4000bf05270 */
[----:B------:R-:W-:Y:S02]  /*7040*/  UIMAD.WIDE.U32 UR8, UR37, UR55, URZ ;  /* 0x00000037250872a5 */ /* 0x000fe4000f8e00ff */
[----:B------:R-:W-:Y:S02]  /*7050*/  UIMAD.WIDE.U32 UR10, UR38, UR52, URZ ;  /* 0x00000034260a72a5 */ /* 0x000fe4000f8e00ff */
[----:B------:R-:W-:Y:S02]  /*7060*/  UISETP.NE.AND UP1, UPT, UR43, 0x1, UPT ;  /* 0x000000012b00788c */ /* 0x000fe4000bf25270 */
[----:B------:R-:W-:Y:S01]  /*7070*/  UISETP.NE.AND UP2, UPT, UR42, 0x1, UPT ;  /* 0x000000012a00788c */ /* 0x000fe2000bf45270 */
[----:B------:R-:W-:Y:S02]  /*7080*/  UMOV UR4, UR5 ;  /* 0x0000000500047c82 */ /* 0x000fe40008000000 */
[----:B--2---:R-:W-:Y:S03]  /*7090*/  USHF.R.U32.HI UR5, URZ, UR12, UR4 ;  /* 0x0000000cff057299 */ /* 0x004fe60008011604 */
[----:B------:R-:W-:Y:S02]  /*70a0*/  UMOV UR4, UR7 ;  /* 0x0000000700047c82 */ /* 0x000fe40008000000 */
[----:B------:R-:W-:Y:S02]  /*70b0*/  USHF.R.U32.HI UR7, URZ, UR53, UR4 ;  /* 0x00000035ff077299 */ /* 0x000fe40008011604 */
[----:B------:R-:W-:Y:S02]  /*70c0*/  USEL UR4, UR49, UR5, !UP0 ;  /* 0x0000000531047287 */ /* 0x000fe4000c000000 */
[----:B------:R-:W-:Y:S01]  /*70d0*/  USEL UR7, UR50, UR7, !UP1 ;  /* 0x0000000732077287 */ /* 0x000fe2000c800000 */
[----:B------:R-:W-:Y:S01]  /*70e0*/  UMOV UR5, UR9 ;  /* 0x0000000900057c82 */ /* 0x000fe20008000000 */
[----:B------:R-:W-:Y:S02]  /*70f0*/  UIMAD.WIDE.U32 UR8, UR4, UR40, URZ ;  /* 0x00000028040872a5 */ /* 0x000fe4000f8e00ff */
[----:B------:R-:W-:Y:S03]  /*7100*/  USHF.R.U32.HI UR6, URZ, UR12, UR5 ;  /* 0x0000000cff067299 */ /* 0x000fe60008011605 */
[----:B------:R-:W-:Y:S01]  /*7110*/  UMOV UR5, UR11 ;  /* 0x0000000b00057c82 */ /* 0x000fe20008000000 */
[----:B------:R-:W-:Y:S02]  /*7120*/  UIMAD.WIDE.U32 UR10, UR7, UR40, URZ ;  /* 0x00000028070a72a5 */ /* 0x000fe4000f8e00ff */
[----:B------:R-:W-:Y:S02]  /*7130*/  USHF.R.U32.HI UR12, URZ, UR53, UR5 ;  /* 0x00000035ff0c7299 */ /* 0x000fe40008011605 */
[----:B------:R-:W-:Y:S01]  /*7140*/  USEL UR6, UR37, UR6, !UP0 ;  /* 0x0000000625067287 */ /* 0x000fe2000c000000 */
[----:B------:R-:W-:Y:S02]  /*7150*/  UMOV UR5, UR9 ;  /* 0x0000000900057c82 */ /* 0x000fe40008000000 */
[----:B------:R-:W-:Y:S01]  /*7160*/  UMOV UR10, UR11 ;  /* 0x0000000b000a7c82 */ /* 0x000fe20008000000 */
[----:B------:R-:W-:Y:S02]  /*7170*/  @UP2 USHF.R.U32.HI UR4, URZ, UR41, UR5 ;  /* 0x00000029ff042299 */ /* 0x000fe40008011605 */
[----:B------:R-:W-:Y:S02]  /*7180*/  @UP2 USHF.R.U32.HI UR7, URZ, UR41, UR10 ;  /* 0x00000029ff072299 */ /* 0x000fe4000801160a */
[----:B------:R-:W-:Y:S02]  /*7190*/  UIMAD UR4, UR42, UR4, URZ ;  /* 0x000000042a0472a4 */ /* 0x000fe4000f8e02ff */
[----:B------:R-:W-:Y:S02]  /*71a0*/  UIMAD.WIDE.U32 UR10, UR6, UR40, URZ ;  /* 0x00000028060a72a5 */ /* 0x000fe4000f8e00ff */
[----:B------:R-:W-:Y:S02]  /*71b0*/  USEL UR5, UR38, UR12, !UP1 ;  /* 0x0000000c26057287 */ /* 0x000fe4000c800000 */
[----:B------:R-:W-:Y:S02]  /*71c0*/  UIMAD UR8, UR42, UR7, URZ ;  /* 0x000000072a0872a4 */ /* 0x000fe4000f8e02ff */
[----:B------:R-:W-:Y:S03]  /*71d0*/  UISETP.GE.AND UP0, UPT, UR6, UR4, UPT ;  /* 0x000000040600728c */ /* 0x000fe6000bf06270 */
[----:B------:R-:W-:Y:S01]  /*71e0*/  UMOV UR4, UR11 ;  /* 0x0000000b00047c82 */ /* 0x000fe20008000000 */
[----:B------:R-:W-:Y:S02]  /*71f0*/  UISETP.GE.OR UP0, UPT, UR5, UR8, UP0 ;  /* 0x000000080500728c */ /* 0x000fe40008706670 */
[----:B------:R-:W-:Y:S02]  /*7200*/  USHF.R.U32.HI UR4, URZ, UR41, UR4 ;  /* 0x00000029ff047299 */ /* 0x000fe40008011604 */
[----:B------:R-:W-:Y:S02]  /*7210*/  UIMAD.WIDE.U32 UR8, UR5, UR40, URZ ;  /* 0x00000028050872a5 */ /* 0x000fe4000f8e00ff */
[----:B------:R-:W-:Y:S02]  /*7220*/  USEL UR11, UR6, UR4, !UP2 ;  /* 0x00000004060b7287 */ /* 0x000fe4000d000000 */
[----:B------:R-:W-:Y:S02]  /*7230*/  UIADD3 UR8, UPT, UPT, -UR5, URZ, URZ ;  /* 0x000000ff05087290 */ /* 0x000fe4000fffe1ff */
[----:B------:R-:W-:Y:S01]  /*7240*/  UIADD3 UR10, UPT, UPT, -UR11, URZ, URZ ;  /* 0x000000ff0b0a7290 */ /* 0x000fe2000fffe1ff */
[----:B------:R-:W-:Y:S01]  /*7250*/  @!UP0 UMOV UR4, UR9 ;  /* 0x0000000900048c82 */ /* 0x000fe20008000000 */
[----:B------:R-:W-:Y:S02]  /*7260*/  UIADD3 UR9, UPT, UPT, -UR6, URZ, URZ ;  /* 0x000000ff06097290 */ /* 0x000fe4000fffe1ff */
[----:B------:R-:W-:Y:S02]  /*7270*/  @!UP0 USHF.R.U32.HI UR4, URZ, UR41, UR4 ;  /* 0x00000029ff048299 */ /* 0x000fe40008011604 */
[----:B------:R-:W-:Y:S02]  /*7280*/  UIMAD UR10, UR42, UR10, UR6 ;  /* 0x0000000a2a0a72a4 */ /* 0x000fe4000f8e0206 */
[----:B------:R-:W-:Y:S04]  /*7290*/  @!UP0 USEL UR4, UR5, UR4, !UP2 ;  /* 0x0000000405048287 */ /* 0x000fe8000d000000 */
[----:B------:R-:W-:Y:S02]  /*72a0*/  @!UP0 UIMAD UR10, UR7, UR10, UR4 ;  /* 0x0000000a070a82a4 */ /* 0x000fe4000f8e0204 */
[----:B------:R-:W-:Y:S02]  /*72b0*/  @!UP0 UIADD3 UR11, UPT, UPT, UR11, -UR4, URZ ;  /* 0x800000040b0b8290 */ /* 0x000fe4000fffe0ff */
[----:B------:R-:W-:Y:S02]  /*72c0*/  UIMAD UR7, UR43, UR8, UR38 ;  /* 0x000000082b0772a4 */ /* 0x000fe4000f8e0226 */
[----:B------:R-:W-:Y:S02]  /*72d0*/  @!UP0 UIMAD UR6, UR11, UR42, UR5 ;  /* 0x0000002a0b0682a4 */ /* 0x000fe4000f8e0205 */
[----:B------:R-:W-:Y:S01]  /*72e0*/  UIMAD UR4, UR54, UR9, UR37 ;  /* 0x00000009360472a4 */ /* 0x000fe2000f8e0225 */
[----:B------:R-:W-:Y:S02]  /*72f0*/  @!UP0 UMOV UR5, UR10 ;  /* 0x0000000a00058c82 */ /* 0x000fe40008000000 */
[----:B------:R-:W-:Y:S02]  /*7300*/  UIMAD UR38, UR5, UR43, UR7 ;  /* 0x0000002b052672a4 */ /* 0x000fe4000f8e0207 */
[----:B------:R-:W-:Y:S11]  /*7310*/  UIMAD UR37, UR6, UR54, UR4 ;  /* 0x00000036062572a4 */ /* 0x000ff6000f8e0204 */
[----:B------:R-:W-:Y:S01]  /*7320*/  @!UPT UIADD3 URZ, UPT, UPT, URZ, URZ, URZ ;  /* 0x000000fffffff290 */ /* 0x000fe2000fffe0ff */
.L_x_136:
[----:B------:R-:W-:Y:S01]  /*7330*/  UISETP.NE.AND UP0, UPT, UR39, 0x1, UPT ;  /* 0x000000012700788c */ /* 0x000fe2000bf05270 */
[----:B------:R-:W-:Y:S10]  /*7340*/  IADD3 R82, PT, PT, R82, 0x1, RZ ;  /* 0x0000000152527810 */ /* 0x000ff40007ffe0ff */
[----:B------:R-:W2:Y:S01]  /*7350*/  @!UP0 LDCU.128 UR12, c[0x0][0xb10] ;  /* 0x00016200ff0c87ac */ /* 0x000ea20008000c00 */
[----:B------:R-:W3:Y:S01]  /*7360*/  @!UP0 LDCU UR5, c[0x0][0xb0c] ;  /* 0x00016180ff0587ac */ /* 0x000ee20008000800 */
[----:B------:R-:W4:Y:S01]  /*7370*/  @!UP0 LDCU UR10, c[0x0][0xb20] ;  /* 0x00016400ff0a87ac */ /* 0x000f220008000800 */
[----:B--2---:R-:W-:Y:S02]  /*7380*/  UIMAD.WIDE.U32 UR8, UR38, UR12, URZ ;  /* 0x0000000c260872a5 */ /* 0x004fe4000f8e00ff */
[----:B------:R-:W-:Y:S02]  /*7390*/  UIMAD.WIDE.U32 UR6, UR37, UR15, URZ ;  /* 0x0000000f250672a5 */ /* 0x000fe4000f8e00ff */
[----:B------:R-:W-:Y:S03]  /*73a0*/  @!UP0 UISETP.NE.AND UP1, UPT, UR14, 0x1, UPT ;  /* 0x000000010e00888c */ /* 0x000fe6000bf25270 */
[----:B------:R-:W-:Y:S01]  /*73b0*/  @!UP0 UMOV UR4, UR9 ;  /* 0x0000000900048c82 */ /* 0x000fe20008000000 */
[----:B---3--:R-:W-:Y:S02]  /*73c0*/  @!UP0 UISETP.NE.AND UP2, UPT, UR5, 0x1, UPT ;  /* 0x000000010500888c */ /* 0x008fe4000bf45270 */
[----:B------:R-:W-:Y:S01]  /*73d0*/  @!UP0 USHF.R.U32.HI UR4, URZ, UR13, UR4 ;  /* 0x0000000dff048299 */ /* 0x000fe20008011604 */
[----:B------:R-:W-:Y:S02]  /*73e0*/  @!UP0 UMOV UR6, UR7 ;  /* 0x0000000700068c82 */ /* 0x000fe40008000000 */
[----:B----4-:R-:W-:Y:S02]  /*73f0*/  @!UP0 USHF.R.U32.HI UR6, URZ, UR10, UR6 ;  /* 0x0000000aff068299 */ /* 0x010fe40008011606 */
[----:B------:R-:W-:Y:S02]  /*7400*/  @!UP0 USEL UR7, UR38, UR4, !UP2 ;  /* 0x0000000426078287 */ /* 0x000fe4000d000000 */
[----:B------:R-:W-:Y:S04]  /*7410*/  @!UP0 USEL UR6, UR37, UR6, !UP1 ;  /* 0x0000000625068287 */ /* 0x000fe8000c800000 */
[----:B------:R-:W-:Y:S02]  /*7420*/  @!UP0 UIADD3 UR4, UPT, UPT, -UR7, UR6, URZ ;  /* 0x0000000607048290 */ /* 0x000fe4000fffe1ff */
[----:B------:R-:W-:Y:S02]  /*7430*/  @!UP0 UIADD3 UR6, UPT, UPT, UR7, -UR6, URZ ;  /* 0x8000000607068290 */ /* 0x000fe4000fffe0ff */
[----:B------:R-:W-:Y:S02]  /*7440*/  @!UP0 UIMAD UR38, UR4, UR5, UR38 ;  /* 0x00000005042682a4 */ /* 0x000fe4000f8e0226 */
[----:B------:R-:W-:Y:S02]  /*7450*/  @!UP0 UIMAD UR37, UR6, UR14, UR37 ;  /* 0x0000000e062582a4 */ /* 0x000fe4000f8e0225 */
[----:B------:R-:W-:Y:S09]  /*7460*/  ULOP3.LUT UP0, URZ, UR56, 0x1b0, URZ, 0xc0, !UPT ;  /* 0x000001b038ff7892 */ /* 0x000ff2000f80c0ff */
[----:B------:R-:W-:Y:S05]  /*7470*/  BRA.U !UP0, `(.L_x_137) ;  /* 0x0000000108407547 */ /* 0x000fea000b800000 */
[----:B------:R-:W2:Y:S01]  /*7480*/  LDCU.64 UR8, c[0x4][0x80] ;  /* 0x01001000ff0877ac */ /* 0x000ea20008000a00 */
[----:B------:R-:W-:Y:S01]  /*7490*/  MOV R3, 0x0 ;  /* 0x0000000000037802 */ /* 0x000fe20000000f00 */
[----:B------:R-:W-:Y:S02]  /*74a0*/  HFMA2 R12, -RZ, RZ, 0, 5.9604644775390625e-08 ;  /* 0x00000001ff0c7431 */ /* 0x000fe400000001ff */
[----:B------:R-:W-:Y:S02]  /*74b0*/  IMAD.MOV.U32 R8, RZ, RZ, 0x70 ;  /* 0x00000070ff087424 */ /* 0x000fe400078e00ff */
[----:B------:R-:W-:Y:S01]  /*74c0*/  IMAD.MOV.U32 R13, RZ, RZ, RZ ;  /* 0x000000ffff0d7224 */ /* 0x000fe200078e00ff */
[----:B------:R-:W3:Y:S01]  /*74d0*/  LDCU.64 UR6, c[0x4][0x88] ;  /* 0x01001100ff0677ac */ /* 0x000ee20008000a00 */
[----:B------:R-:W4:Y:S01]  /*74e0*/  LDC.64 R2, c[0x4][R3] ;  /* 0x0100000003027b82 */ /* 0x000f220000000a00 */
[----:B------:R-:W1:Y:S01]  /*74f0*/  LDCU.64 UR4, c[0x4][0x8] ;  /* 0x01000100ff0477ac */ /* 0x000e620008000a00 */
[----:B--2---:R-:W-:Y:S01]  /*7500*/  MOV R5, UR9 ;  /* 0x0000000900057c02 */ /* 0x004fe20008000f00 */
[----:B------:R-:W-:Y:S01]  /*7510*/  IMAD.U32 R4, RZ, RZ, UR8 ;  /* 0x00000008ff047e24 */ /* 0x000fe2000f8e00ff */
[----:B---3--:R-:W-:Y:S01]  /*7520*/  MOV R7, UR7 ;  /* 0x0000000700077c02 */ /* 0x008fe20008000f00 */
[----:B------:R-:W-:Y:S01]  /*7530*/  IMAD.U32 R6, RZ, RZ, UR6 ;  /* 0x00000006ff067e24 */ /* 0x000fe2000f8e00ff */
[----:B-1----:R-:W-:Y:S01]  /*7540*/  MOV R11, UR5 ;  /* 0x00000005000b7c02 */ /* 0x002fe20008000f00 */
[----:B------:R-:W-:Y:S02]  /*7550*/  IMAD.U32 R10, RZ, RZ, UR4 ;  /* 0x00000004ff0a7e24 */ /* 0x000fe4000f8e00ff */
[----:B------:R-:W-:Y:S07]  /*7560*/  LEPC R20, `(.L_x_137) ;  /* 0x000000001014794e */ /* 0x000fee0000000000 */
[----:B----45:R-:W-:Y:S05]  /*7570*/  CALL.ABS.NOINC R2 ;  /* 0x0000000002007343 */ /* 0x030fea0003c00000 */
.L_x_137:
[----:B------:R-:W-:Y:S01]  /*7580*/  LOP3.LUT P0, RZ, R86, 0x1b0, RZ, 0xc0, !PT ;  /* 0x000001b056ff7812 */ /* 0x000fe2000780c0ff */
[----:B------:R-:W-:Y:S11]  /*7590*/  BSSY.RECONVERGENT B6, `(.L_x_138) ;  /* 0x0000013000067945 */ /* 0x000ff60003800200 */
[----:B------:R-:W-:Y:S01]  /*75a0*/  @!UPT UIADD3 URZ, UPT, UPT, URZ, URZ, URZ ;  /* 0x000000fffffff290 */ /* 0x000fe2000fffe0ff */
[----:B------:R-:W-:Y:S05]  /*75b0*/  @!P0 BRA `(.L_x_139) ;  /* 0x0000000000408947 */ /* 0x000fea0003800000 */
        /* <DEDUP_REMOVED lines=16> */
.L_x_139:
[----:B------:R-:W-:Y:S05]  /*76c0*/  BSYNC.RECONVERGENT B6 ;  /* 0x0000000000067941 */ /* 0x000fea0003800200 */
.L_x_138:
[----:B------:R-:W-:Y:S01]  /*76d0*/  ISETP.NE.U32.AND P3, PT, R76, RZ, PT ;  /* 0x000000ff4c00720c */ /* 0x000fe20003f65070 */
[----:B------:R-:W-:Y:S01]  /*76e0*/  UISETP.NE.AND UP1, UPT, UR61, URZ, UPT ;  /* 0x000000ff3d00728c */ /* 0x000fe2000bf25270 */
[----:B------:R-:W-:Y:S02]  /*76f0*/  ISETP.NE.U32.AND P4, PT, R72, RZ, PT ;  /* 0x000000ff4800720c */ /* 0x000fe40003f85070 */
[----:B------:R-:W-:Y:S02]  /*7700*/  ISETP.NE.AND.EX P3, PT, R77, RZ, PT, P3 ;  /* 0x000000ff4d00720c */ /* 0x000fe40003f65330 */
[----:B------:R-:W-:Y:S02]  /*7710*/  PLOP3.LUT P1, PT, PT, PT, PT, 0x8, 0x80 ;  /* 0x000000000080781c */ /* 0x000fe40003f2e170 */
[----:B------:R-:W-:Y:S02]  /*7720*/  PLOP3.LUT P0, PT, PT, PT, UP1, 0x80, 0x8 ;  /* 0x000000000008781c */ /* 0x000fe40003f0f018 */
[----:B------:R-:W-:Y:S02]  /*7730*/  ISETP.NE.AND.EX P4, PT, R73, RZ, PT, P4 ;  /* 0x000000ff4900720c */ /* 0x000fe40003f85340 */
[----:B------:R-:W2:Y:S09]  /*7740*/  @UP1 LDCU.64 UR4, c[0x0][0x888] ;  /* 0x00011100ff0417ac */ /* 0x000eb20008000a00 */
[----:B------:R-:W-:Y:S01]  /*7750*/  @P0 PLOP3.LUT P1, PT, P3, PT, PT, 0x80, 0x8 ;  /* 0x000000000008081c */ /* 0x000fe20001f2f070 */
[----:B--2---:R-:W-:Y:S04]  /*7760*/  @UP1 UISETP.NE.U32.AND UP0, UPT, UR4, URZ, UPT ;  /* 0x000000ff0400128c */ /* 0x004fe8000bf05070 */
[----:B------:R-:W-:Y:S04]  /*7770*/  @UP1 UISETP.NE.AND.EX UP0, UPT, UR5, URZ, UPT, UP0 ;  /* 0x000000ff0500128c */ /* 0x000fe8000bf05300 */
[----:B------:R-:W-:Y:S01]  /*7780*/  @UP1 USEL UR4, URZ, 0xffffffff, UP0 ;  /* 0xffffffffff041887 */ /* 0x000fe20008000000 */
[----:B------:R-:W-:Y:S11]  /*7790*/  @!P3 BRA `(.L_x_140) ;  /* 0x000000000030b947 */ /* 0x000ff60003800000 */
[----:B------:R-:W-:Y:S01]  /*77a0*/  ISETP.NE.U32.AND P2, PT, R74, RZ, PT ;  /* 0x000000ff4a00720c */ /* 0x000fe20003f45070 */
[----:B------:R-:W2:Y:S01]  /*77b0*/  LDCU.64 UR6, c[0x0][0x358] ;  /* 0x00006b00ff0677ac */ /* 0x000ea20008000a00 */
[----:B------:R-:W-:Y:S02]  /*77c0*/  IMAD.MOV.U32 R80, RZ, RZ, 0x1 ;  /* 0x00000001ff507424 */ /* 0x000fe400078e00ff */
[----:B------:R-:W-:Y:S11]  /*77d0*/  ISETP.NE.AND.EX P2, PT, R75, RZ, PT, P2 ;  /* 0x000000ff4b00720c */ /* 0x000ff60003f45320 */
[----:B------:R-:W-:Y:S02]  /*77e0*/  @!UPT UIADD3 URZ, UPT, UPT, URZ, URZ, URZ ;  /* 0x000000fffffff290 */ /* 0x000fe4000fffe0ff */
[----:B------:R-:W3:Y:S01]  /*77f0*/  @P2 LDC.64 R2, c[0x0][0x888] ;  /* 0x00022200ff022b82 */ /* 0x000ee20000000a00 */
[----:B-1----:R-:W-:Y:S04]  /*7800*/  @P2 IMAD R0, R76, UR36, RZ ;  /* 0x000000244c002c24 */ /* 0x002fe8000f8e02ff */
[----:B---3--:R-:W-:Y:S04]  /*7810*/  @P2 IMAD.WIDE R2, R0, 0x4, R2 ;  /* 0x0000000400022825 */ /* 0x008fe800078e0202 */
[----:B------:R-:W-:Y:S01]  /*7820*/  HFMA2 R0, -RZ, RZ, 0, 5.9604644775390625e-08 ;  /* 0x00000001ff007431 */ /* 0x000fe200000001ff */
[----:B--2--5:R2:W5:Y:S04]  /*7830*/  @P2 LDG.E R39, desc[UR6][R2.64] ;  /* 0x0000000602272981 */ /* 0x024568000c1e1900 */
[----:B------:R-:W-:Y:S01]  /*7840*/  @!P2 PRMT R80, R0, 0x7610, R80 ;  /* 0x000076100050a816 */ /* 0x000fe20000000050 */
[----:B--2---:R-:W3:Y:S06]  /*7850*/  @!P2 LDC R39, c[0x0][0x880] ;  /* 0x00022000ff27ab82 */ /* 0x004eec0000000800 */
.L_x_140:
[----:B------:R-:W-:Y:S05]  /*7860*/  @!P4 BRA `(.L_x_141) ;  /* 0x000000000024c947 */ /* 0x000fea0003800000 */
[----:B------:R-:W-:Y:S01]  /*7870*/  ISETP.NE.U32.AND P2, PT, R70, RZ, PT ;  /* 0x000000ff4600720c */ /* 0x000fe20003f45070 */
[----:B------:R-:W2:Y:S03]  /*7880*/  LDCU.64 UR6, c[0x0][0x358] ;  /* 0x00006b00ff0677ac */ /* 0x000ea60008000a00 */
[----:B------:R-:W-:Y:S11]  /*7890*/  ISETP.NE.AND.EX P2, PT, R71, RZ, PT, P2 ;  /* 0x000000ff4700720c */ /* 0x000ff60003f45320 */
[----:B------:R-:W-:Y:S02]  /*78a0*/  @!UPT UIADD3 URZ, UPT, UPT, URZ, URZ, URZ ;  /* 0x000000fffffff290 */ /* 0x000fe4000fffe0ff */
[----:B------:R-:W4:Y:S01]  /*78b0*/  @P2 LDC.64 R2, c[0x0][0x8a8] ;  /* 0x00022a00ff022b82 */ /* 0x000f220000000a00 */
[----:B-1----:R-:W-:Y:S04]  /*78c0*/  @P2 IMAD R0, R72, UR36, RZ ;  /* 0x0000002448002c24 */ /* 0x002fe8000f8e02ff */
[----:B----4-:R-:W-:Y:S05]  /*78d0*/  @P2 IMAD.WIDE R2, R0, 0x4, R2 ;  /* 0x0000000400022825 */ /* 0x010fea00078e0202 */
[----:B--2--5:R2:W5:Y:S02]  /*78e0*/  @P2 LDG.E R38, desc[UR6][R2.64] ;  /* 0x0000000602262981 */ /* 0x024564000c1e1900 */
[----:B--2---:R-:W4:Y:S02]  /*78f0*/  @!P2 LDC R38, c[0x0][0x8a0] ;  /* 0x00022800ff26ab82 */ /* 0x004f240000000800 */
.L_x_141:
[----:B---3-5:R-:W-:Y:S01]  /*7900*/  @P0 ISETP.NE.AND P4, PT, R39, RZ, PT ;  /* 0x000000ff2700020c */ /* 0x028fe20003f85270 */
[----:B-1----:R-:W-:Y:S01]  /*7910*/  IMAD.U32 R0, RZ, RZ, UR4 ;  /* 0x00000004ff007e24 */ /* 0x002fe2000f8e00ff */
[----:B------:R-:W-:Y:S01]  /*7920*/  @P0 LOP3.LUT P2, RZ, R80, 0xff, RZ, 0xc0, !PT ;  /* 0x000000ff50ff0812 */ /* 0x000fe2000784c0ff */
[----:B------:R-:W-:Y:S01]  /*7930*/  BSSY B1, `(.L_x_142) ;  /* 0x0000039000017945 */ /* 0x000fe20003800000 */
[----:B------:R-:W-:Y:S02]  /*7940*/  @P0 SEL R2, RZ, 0xffffffff, P4 ;  /* 0xffffffffff020807 */ /* 0x000fe40002000000 */
[----:B------:R-:W-:Y:S02]  /*7950*/  CS2R R46, SRZ ;  /* 0x00000000002e7805 */ /* 0x000fe4000001ff00 */
[----:B------:R-:W-:Y:S02]  /*7960*/  LEA R16, R36, UR44, 0x3 ;  /* 0x0000002c24107c11 */ /* 0x000fe4000f8e18ff */
[----:B------:R-:W-:Y:S02]  /*7970*/  CS2R R44, SRZ ;  /* 0x00000000002c7805 */ /* 0x000fe4000001ff00 */
[----:B------:R-:W-:Y:S02]  /*7980*/  @P1 SEL R2, R0, R2, !P2 ;  /* 0x0000000200021207 */ /* 0x000fe40005000000 */
[----:B------:R-:W-:Y:S02]  /*7990*/  CS2R R42, SRZ ;  /* 0x00000000002a7805 */ /* 0x000fe4000001ff00 */
[----:B------:R-:W-:Y:S02]  /*79a0*/  SHF.L.U32 R3, R85, 0x1f, RZ ;  /* 0x0000001f55037819 */ /* 0x000fe400000006ff */
[----:B------:R-:W-:Y:S02]  /*79b0*/  CS2R R40, SRZ ;  /* 0x0000000000287805 */ /* 0x000fe4000001ff00 */
[----:B------:R-:W-:Y:S02]  /*79c0*/  @P0 LOP3.LUT R2, R2, 0x1, RZ, 0xc0, !PT ;  /* 0x0000000102020812 */ /* 0x000fe400078ec0ff */
[----:B------:R-:W-:Y:S02]  /*79d0*/  PLOP3.LUT P5, PT, PT, PT, PT, 0x8, 0x80 ;  /* 0x000000000080781c */ /* 0x000fe40003fae170 */
[----:B------:R-:W-:Y:S02]  /*79e0*/  ISETP.NE.U32.OR P1, PT, R2, 0x1, !P0 ;  /* 0x000000010200780c */ /* 0x000fe40004725470 */
[----:B------:R-:W-:Y:S11]  /*79f0*/  LEA.HI R2, R36, R36, RZ, 0x1 ;  /* 0x0000002424027211 */ /* 0x000ff600078f08ff */
[----:B------:R-:W-:Y:S04]  /*7a00*/  @P1 SHF.L.U32 R0, R83, 0x1f, RZ ;  /* 0x0000001f53001819 */ /* 0x000fe800000006ff */
[----:B------:R1:W2:Y:S01]  /*7a10*/  @P1 SYNCS.PHASECHK.TRANS64.TRYWAIT P0, [UR44+0x360], R0 ;  /* 0x00036000ff0015a7 */ /* 0x0002a2000800112c */
[----:B------:R3:W3:Y:S01]  /*7a20*/  SYNCS.PHASECHK.TRANS64.TRYWAIT P4, [R16+URZ+0x3a0], R3 ;  /* 0x0003a003100075a7 */ /* 0x0006e200080811ff */
[C---:B-1----:R-:W-:Y:S01]  /*7a30*/  IMAD.SHL.U32 R0, R2.reuse, 0x20, RZ ;  /* 0x0000002002007824 */ /* 0x042fe200078e00ff */
[----:B------:R-:W-:Y:S04]  /*7a40*/  LOP3.LUT R2, R2, 0xffe, RZ, 0xc0, !PT ;  /* 0x00000ffe02027812 */ /* 0x000fe800078ec0ff */
[----:B------:R-:W-:Y:S01]  /*7a50*/  LOP3.LUT R0, R0, 0xffffffc0, RZ, 0xc0, !PT ;  /* 0xffffffc000007812 */ /* 0x000fe200078ec0ff */
[----:B------:R-:W-:Y:S04]  /*7a60*/  IMAD.IADD R2, R36, 0x1, -R2 ;  /* 0x0000000124027824 */ /* 0x000fe800078e0a02 */
[----:B------:R-:W-:Y:S04]  /*7a70*/  IMAD.IADD R0, R37, 0x1, R0 ;  /* 0x0000000125007824 */ /* 0x000fe800078e0200 */
[----:B------:R-:W-:Y:S01]  /*7a80*/  IMAD R2, R2, 0x100000, R0 ;  /* 0x0010000002027824 */ /* 0x000fe200078e0200 */
[----:B--2---:R-:W-:Y:S01]  /*7a90*/  @P1 PLOP3.LUT P5, PT, P0, PT, PT, 0x8, 0x80 ;  /* 0x000000000080181c */ /* 0x004fe200007ae170 */
[----:B------:R-:W-:Y:S01]  /*7aa0*/  @!UPT UIADD3 URZ, UPT, UPT, URZ, URZ, URZ ;  /* 0x000000fffffff290 */ /* 0x000fe2000fffe0ff */
[----:B---3--:R-:W-:Y:S11]  /*7ab0*/  @!P1 BRA `(.L_x_143) ;  /* 0x0000000000809947 */ /* 0x008ff60003800000 */
[----:B------:R-:W-:Y:S01]  /*7ac0*/  ISETP.NE.U32.AND P0, PT, RZ, UR58, PT ;  /* 0x0000003aff007c0c */ /* 0x000fe2000bf05070 */
[----:B------:R-:W-:Y:S01]  /*7ad0*/  BSSY B0, `(.L_x_144) ;  /* 0x0000012000007945 */ /* 0x000fe20003800000 */
[----:B------:R-:W-:Y:S02]  /*7ae0*/  ISETP.NE.AND P2, PT, R39, RZ, PT ;  /* 0x000000ff2700720c */ /* 0x000fe40003f45270 */
[----:B------:R-:W-:Y:S02]  /*7af0*/  CS2R R42, SRZ ;  /* 0x00000000002a7805 */ /* 0x000fe4000001ff00 */
[----:B------:R-:W-:Y:S02]  /*7b00*/  ISETP.NE.AND.EX P0, PT, RZ, UR59, PT, P0 ;  /* 0x0000003bff007c0c */ /* 0x000fe4000bf05300 */
[----:B------:R-:W-:Y:S02]  /*7b10*/  CS2R R40, SRZ ;  /* 0x0000000000287805 */ /* 0x000fe4000001ff00 */
[----:B------:R-:W-:Y:S02]  /*7b20*/  LOP3.LUT P1, RZ, R80, 0xff, RZ, 0xc0, !PT ;  /* 0x000000ff50ff7812 */ /* 0x000fe4000782c0ff */
[----:B------:R-:W-:Y:S02]  /*7b30*/  CS2R R46, SRZ ;  /* 0x00000000002e7805 */ /* 0x000fe4000001ff00 */
[----:B------:R-:W-:Y:S02]  /*7b40*/  SEL R0, RZ, 0xffffffff, P2 ;  /* 0xffffffffff007807 */ /* 0x000fe40001000000 */
[----:B------:R-:W-:Y:S02]  /*7b50*/  CS2R R44, SRZ ;  /* 0x00000000002c7805 */ /* 0x000fe4000001ff00 */
[----:B------:R-:W-:Y:S04]  /*7b60*/  SEL R4, RZ, 0xffffffff, P0 ;  /* 0xffffffffff047807 */ /* 0x000fe80000000000 */
[----:B------:R-:W-:Y:S04]  /*7b70*/  @P3 SEL R0, R4, R0, !P1 ;  /* 0x0000000004003207 */ /* 0x000fe80004800000 */
[----:B------:R-:W-:Y:S04]  /*7b80*/  LOP3.LUT R0, R0, 0x1, RZ, 0xc0, !PT ;  /* 0x0000000100007812 */ /* 0x000fe800078ec0ff */
[----:B------:R-:W-:Y:S01]  /*7b90*/  ISETP.NE.U32.AND P0, PT, R0, 0x1, PT ;  /* 0x000000010000780c */ /* 0x000fe20003f05070 */
[----:B------:R-:W-:Y:S01]  /*7ba0*/  @!UPT UIADD3 URZ, UPT, UPT, URZ, URZ, URZ ;  /* 0x000000fffffff290 */ /* 0x000fe2000fffe0ff */
[----:B------:R-:W-:Y:S11]  /*7bb0*/  @!P5 BRA `(.L_x_145) ;  /* 0x00000000000cd947 */ /* 0x000ff60003800000 */
[----:B------:R-:W-:Y:S04]  /*7bc0*/  SHF.L.U32 R4, R83, 0x1f, RZ ;  /* 0x0000001f53047819 */ /* 0x000fe800000006ff */
[----:B------:R-:W1:Y:S02]  /*7bd0*/  SYNCS.PHASECHK.TRANS64.TRYWAIT P1, [UR44+0x360], R4 ;  /* 0x00036004ff0075a7 */ /* 0x000e64000802112c */
[----:B-1----:R-:W-:Y:S05]  /*7be0*/  @!P1 BRA `(.L_x_146) ;  /* 0x00000028001c9947 */ /* 0x002fea0003800000 */
.L_x_145:
[----:B------:R-:W-:Y:S05]  /*7bf0*/  BSYNC B0 ;  /* 0x0000000000007941 */ /* 0x000fea0003800000 */
.L_x_144:
[----:B------:R2:W3:Y:S01]  /*7c00*/  @P0 LDS.128 R40, [R79+UR44+0x600] ;  /* 0x0006002c4f280984 */ /* 0x0004e20008000c00 */
[----:B------:R-:W-:Y:S01]  /*7c10*/  UIADD3 UR4, UPT, UPT, UR44, 0x368, URZ ;  /* 0x000003682c047890 */ /* 0x000fe2000fffe0ff */
[----:B------:R-:W-:Y:S02]  /*7c20*/  LOP3.LUT R83, R83, 0x1, RZ, 0x3c, !PT ;  /* 0x0000000153537812 */ /* 0x000fe400078e3cff */
[----:B------:R2:W1:Y:S01]  /*7c30*/  @P0 LDS.128 R44, [R78+0x10] ;  /* 0x000010004e2c0984 */ /* 0x0004620000000c00 */
[----:B------:R-:W-:Y:S01]  /*7c40*/  UPRMT UR4, UR48, 0x654, UR4 ;  /* 0x0000065430047896 */ /* 0x000fe20008000004 */
[----:B------:R-:W-:Y:S01]  /*7c50*/  @!PT LDS RZ, [RZ] ;  /* 0x00000000fffff984 */ /* 0x000fe20000000800 */
[----:B------:R-:W-:Y:S01]  /*7c60*/  @!PT LDS RZ, [RZ] ;  /* 0x00000000fffff984 */ /* 0x000fe20000000800 */
[----:B------:R-:W-:Y:S01]  /*7c70*/  @!PT LDS RZ, [RZ] ;  /* 0x00000000fffff984 */ /* 0x000fe20000000800 */
[----:B------:R-:W-:Y:S01]  /*7c80*/  @!PT LDS RZ, [RZ] ;  /* 0x00000000fffff984 */ /* 0x000fe20000000800 */
[----:B------:R5:W-:Y:S06]  /*7c90*/  MEMBAR.ALL.CTA ;  /* 0x0000000000007992 */ /* 0x000bec0000008000 */
[----:B-----5:R-:W5:Y:S02]  /*7ca0*/  FENCE.VIEW.ASYNC.S ;  /* 0x00000000000073c6 */ /* 0x020f640000000000 */
[----:B-----5:R-:W-:Y:S03]  /*7cb0*/  SYNCS.ARRIVE.TRANS64.RED.A1T0 RZ, [UR4], RZ ;  /* 0x000000ffffff79a7 */ /* 0x020fe60008100404 */
.L_x_143:
[----:B------:R-:W-:Y:S05]  /*7cc0*/  BSYNC B1 ;  /* 0x0000000000017941 */ /* 0x000fea0003800000 */
.L_x_142:
[----:B-1----:R-:W-:Y:S04]  /*7cd0*/  SHF.R.U32.HI R0, RZ, 0x15, R2 ;  /* 0x00000015ff007819 */ /* 0x002fe80000011602 */
[----:B------:R-:W-:Y:S01]  /*7ce0*/  LOP3.LUT P0, RZ, R0, 0x3, R81, 0x48, !PT ;  /* 0x0000000300ff7812 */ /* 0x000fe20007804851 */
[----:B------:R-:W-:Y:S01]  /*7cf0*/  @!UPT UIADD3 URZ, UPT, UPT, URZ, URZ, URZ ;  /* 0x000000fffffff290 */ /* 0x000fe2000fffe0ff */
[----:B------:R-:W-:Y:S11]  /*7d00*/  @P4 BRA `(.L_x_147) ;  /* 0x0000000000084947 */ /* 0x000ff60003800000 */
[----:B------:R-:W1:Y:S02]  /*7d10*/  SYNCS.PHASECHK.TRANS64.TRYWAIT P1, [R16+URZ+0x3a0], R3 ;  /* 0x0003a003100075a7 */ /* 0x000e6400080211ff */
[----:B-1----:R-:W-:Y:S05]  /*7d20*/  @!P1 BRA `(.L_x_148) ;  /* 0x0000002400e49947 */ /* 0x002fea0003800000 */
.L_x_147:
[----:B------:R-:W-:Y:S05]  /*7d30*/  @!P0 BRA `(.L_x_149) ;  /* 0x0000000000408947 */ /* 0x000fea0003800000 */
[----:B------:R-:W1:Y:S01]  /*7d40*/  LDCU.64 UR8, c[0x4][0x70] ;  /* 0x01000e00ff0877ac */ /* 0x000e620008000a00 */
[----:B------:R-:W-:Y:S01]  /*7d50*/  MOV R15, 0x0 ;  /* 0x00000000000f7802 */ /* 0x000fe20000000f00 */
[----:B------:R-:W-:Y:S02]  /*7d60*/  HFMA2 R12, -RZ, RZ, 0, 5.9604644775390625e-08 ;  /* 0x00000001ff0c7431 */ /* 0x000fe400000001ff */
[----:B------:R-:W-:Y:S02]  /*7d70*/  IMAD.MOV.U32 R8, RZ, RZ, 0x192 ;  /* 0x00000192ff087424 */ /* 0x000fe400078e00ff */
[----:B------:R-:W-:Y:S01]  /*7d80*/  IMAD.MOV.U32 R13, RZ, RZ, RZ ;  /* 0x000000ffff0d7224 */ /* 0x000fe200078e00ff */
[----:B------:R-:W5:Y:S01]  /*7d90*/  LDCU.64 UR6, c[0x4][0x78] ;  /* 0x01000f00ff0677ac */ /* 0x000f620008000a00 */
[----:B------:R-:W2:Y:S01]  /*7da0*/  LDC.64 R14, c[0x4][R15] ;  /* 0x010000000f0e7b82 */ /* 0x000ea20000000a00 */
[----:B------:R-:W3:Y:S01]  /*7db0*/  LDCU.64 UR4, c[0x4][0x10] ;  /* 0x01000200ff0477ac */ /* 0x000ee20008000a00 */
[----:B-1----:R-:W-:Y:S01]  /*7dc0*/  MOV R5, UR9 ;  /* 0x0000000900057c02 */ /* 0x002fe20008000f00 */
[----:B------:R-:W-:Y:S01]  /*7dd0*/  IMAD.U32 R4, RZ, RZ, UR8 ;  /* 0x00000008ff047e24 */ /* 0x000fe2000f8e00ff */
[----:B-----5:R-:W-:Y:S01]  /*7de0*/  MOV R7, UR7 ;  /* 0x0000000700077c02 */ /* 0x020fe20008000f00 */
[----:B------:R-:W-:Y:S01]  /*7df0*/  IMAD.U32 R6, RZ, RZ, UR6 ;  /* 0x00000006ff067e24 */ /* 0x000fe2000f8e00ff */
[----:B---3--:R-:W-:Y:S01]  /*7e00*/  MOV R11, UR5 ;  /* 0x00000005000b7c02 */ /* 0x008fe20008000f00 */
[----:B------:R-:W-:Y:S02]  /*7e10*/  IMAD.U32 R10, RZ, RZ, UR4 ;  /* 0x00000004ff0a7e24 */ /* 0x000fe4000f8e00ff */
[----:B------:R-:W-:Y:S07]  /*7e20*/  LEPC R20, `(.L_x_149) ;  /* 0x000000001014794e */ /* 0x000fee0000000000 */
[----:B--2-4-:R-:W-:Y:S05]  /*7e30*/  CALL.ABS.NOINC R14 ;  /* 0x000000000e007343 */ /* 0x014fea0003c00000 */
.L_x_149:
[----:B------:R-:W-:Y:S01]  /*7e40*/  LOP3.LUT P0, RZ, R69, 0x60, RZ, 0xc0, !PT ;  /* 0x0000006045ff7812 */ /* 0x000fe2000780c0ff */
[----:B------:R-:W-:Y:S05]  /*7e50*/  WARPSYNC.ALL ;  /* 0x0000000000007948 */ /* 0x000fea0003800000 */
[----:B---3--:R-:W-:Y:S01]  /*7e60*/  IMAD.SHL.U32 R66, R41, 0x100, RZ ;  /* 0x0000010029427824 */ /* 0x008fe200078e00ff */
[----:B------:R-:W-:Y:S01]  /*7e70*/  R2UR UR4, R2 ;  /* 0x00000000020472ca */ /* 0x000fe200000e0000 */
[----:B------:R-:W-:Y:S01]  /*7e80*/  IMAD.SHL.U32 R60, R43, 0x100, RZ ;  /* 0x000001002b3c7824 */ /* 0x000fe200078e00ff */
[----:B------:R-:W-:Y:S01]  /*7e90*/  R2UR UR5, R16 ;  /* 0x00000000100572ca */ /* 0x000fe200000e0000 */
[----:B------:R-:W-:Y:S01]  /*7ea0*/  IMAD.SHL.U32 R48, R47, 0x100, RZ ;  /* 0x000001002f307824 */ /* 0x000fe200078e00ff */
[C---:B------:R-:W-:Y:S01]  /*7eb0*/  SHF.L.U32 R2, R40.reuse, 0x10, RZ ;  /* 0x0000001028027819 */ /* 0x040fe200000006ff */
[----:B------:R-:W-:Y:S01]  /*7ec0*/  IMAD.SHL.U32 R54, R45, 0x100, RZ ;  /* 0x000001002d367824 */ /* 0x000fe200078e00ff */
[C---:B------:R-:W-:Y:S01]  /*7ed0*/  PRMT R0, R40.reuse, 0x8880, RZ ;  /* 0x0000888028007816 */ /* 0x040fe200000000ff */
[----:B------:R-:W-:Y:S01]  /*7ee0*/  BSSY.RECONVERGENT B0, `(.L_x_150) ;  /* 0x000009f000007945 */ /* 0x000fe20003800200 */
[----:B------:R-:W-:Y:S02]  /*7ef0*/  SHF.L.U32 R3, R40, 0x8, RZ ;  /* 0x0000000828037819 */ /* 0x000fe400000006ff */
[----:B------:R-:W-:Y:S02]  /*7f00*/  SHF.R.S32.HI R2, RZ, 0x18, R2 ;  /* 0x00000018ff027819 */ /* 0x000fe40000011402 */
[----:B------:R-:W-:Y:S01]  /*7f10*/  PRMT R68, R41, 0x8880, RZ ;  /* 0x0000888029447816 */ /* 0x000fe200000000ff */
[----:B------:R-:W-:Y:S01]  /*7f20*/  LDTM.16dp32bit_t0_t15.x32 R4, tmem[UR4] ;  /* 0x00000004000479ee */ /* 0x000fe20008a80000 */
[----:B------:R-:W1:Y:S01]  /*7f30*/  LDTM.16dp32bit_t16_t31.x32 R4, tmem[UR4+0x20] ;  /* 0x00002004000479ee */ /* 0x000e620008aa0000 */
[----:B------:R-:W-:Y:S01]  /*7f40*/  NOP ;  /* 0x0000000000007918 */ /* 0x000fe20000000000 */
[----:B------:R-:W-:Y:S01]  /*7f50*/  UIADD3 UR4, UPT, UPT, UR5, 0x3c0, URZ ;  /* 0x000003c005047890 */ /* 0x000fe2000fffe0ff */
[----:B------:R-:W-:Y:S02]  /*7f60*/  SHF.R.S32.HI R40, RZ, 0x18, R40 ;  /* 0x00000018ff287819 */ /* 0x000fe40000011428 */
[C---:B------:R-:W-:Y:S01]  /*7f70*/  PRMT R65, R42.reuse, 0x8880, RZ ;  /* 0x000088802a417816 */ /* 0x040fe200000000ff */
[----:B------:R-:W-:Y:S01]  /*7f80*/  UPRMT UR4, UR48, 0x654, UR4 ;  /* 0x0000065430047896 */ /* 0x000fe20008000004 */
[C---:B------:R-:W-:Y:S02]  /*7f90*/  SHF.L.U32 R64, R42.reuse, 0x10, RZ ;  /* 0x000000102a407819 */ /* 0x040fe400000006ff */
[----:B------:R-:W-:Y:S02]  /*7fa0*/  SHF.L.U32 R63, R42, 0x8, RZ ;  /* 0x000000082a3f7819 */ /* 0x000fe400000006ff */
[----:B------:R-:W-:Y:S02]  /*7fb0*/  SHF.R.S32.HI R42, RZ, 0x18, R42 ;  /* 0x00000018ff2a7819 */ /* 0x000fe4000001142a */
[C---:B------:R-:W-:Y:S02]  /*7fc0*/  PRMT R62, R43.reuse, 0x8880, RZ ;  /* 0x000088802b3e7816 */ /* 0x040fe400000000ff */
[----:B-1----:R-:W-:Y:S01]  /*7fd0*/  SYNCS.ARRIVE.TRANS64.RED.A1T0 RZ, [UR4], RZ ;  /* 0x000000ffffff79a7 */ /* 0x002fe20008100404 */
[----:B------:R-:W-:Y:S02]  /*7fe0*/  SHF.L.U32 R61, R43, 0x10, RZ ;  /* 0x000000102b3d7819 */ /* 0x000fe400000006ff */
[----:B------:R-:W-:Y:S02]  /*7ff0*/  SHF.R.S32.HI R43, RZ, 0x18, R43 ;  /* 0x00000018ff2b7819 */ /* 0x000fe4000001142b */
[----:B------:R-:W-:Y:S02]  /*8000*/  SHF.L.U32 R51, R46, 0x8, RZ ;  /* 0x000000082e337819 */ /* 0x000fe400000006ff */
[----:B------:R-:W-:Y:S01]  /*8010*/  SHF.R.S32.HI R3, RZ, 0x18, R3 ;  /* 0x00000018ff037819 */ /* 0x000fe20000011403 */
[C---:B----4-:R-:W-:Y:S01]  /*8020*/  IMAD R4, R38.reuse, R4, RZ ;  /* 0x0000000426047224 */ /* 0x050fe200078e02ff */
[----:B------:R-:W-:Y:S01]  /*8030*/  SHF.L.U32 R67, R41, 0x10, RZ ;  /* 0x0000001029437819 */ /* 0x000fe200000006ff */
[C---:B------:R-:W-:Y:S01]  /*8040*/  IMAD R5, R38.reuse, R5, RZ ;  /* 0x0000000526057224 */ /* 0x040fe200078e02ff */
[----:B------:R-:W-:Y:S01]  /*8050*/  SHF.R.S32.HI R41, RZ, 0x18, R41 ;  /* 0x00000018ff297819 */ /* 0x000fe20000011429 */
[----:B------:R-:W-:Y:S01]  /*8060*/  IMAD R6, R38, R6, RZ ;  /* 0x0000000626067224 */ /* 0x000fe200078e02ff */
[----:B------:R-:W-:Y:S01]  /*8070*/  PRMT R59, R44, 0x8880, RZ ;  /* 0x000088802c3b7816 */ /* 0x000fe200000000ff */
[----:B------:R-:W-:Y:S01]  /*8080*/  IMAD R4, R0, R39, R4 ;  /* 0x0000002700047224 */ /* 0x000fe200078e0204 */
[----:B------:R-:W-:Y:S01]  /*8090*/  MOV R0, R68 ;  /* 0x0000004400007202 */ /* 0x000fe20000000f00 */
[----:B------:R-:W-:Y:S01]  /*80a0*/  IMAD R7, R38, R7, RZ ;  /* 0x0000000726077224 */ /* 0x000fe200078e02ff */
[----:B------:R-:W-:Y:S01]  /*80b0*/  SHF.L.U32 R58, R44, 0x10, RZ ;  /* 0x000000102c3a7819 */ /* 0x000fe200000006ff */
[-C--:B------:R-:W-:Y:S01]  /*80c0*/  IMAD R5, R2, R39.reuse, R5 ;  /* 0x0000002702057224 */ /* 0x080fe200078e0205 */
[----:B------:R-:W-:Y:S01]  /*80d0*/  SHF.R.S32.HI R2, RZ, 0x18, R67 ;  /* 0x00000018ff027819 */ /* 0x000fe20000011443 */
[-C--:B------:R-:W-:Y:S01]  /*80e0*/  IMAD R6, R3, R39.reuse, R6 ;  /* 0x0000002703067224 */ /* 0x080fe200078e0206 */
[----:B------:R-:W-:Y:S01]  /*80f0*/  SHF.R.S32.HI R3, RZ, 0x18, R66 ;  /* 0x00000018ff037819 */ /* 0x000fe20000011442 */
[----:B------:R-:W-:Y:S01]  /*8100*/  IMAD R8, R38, R8, RZ ;  /* 0x0000000826087224 */ /* 0x000fe200078e02ff */
[C---:B------:R-:W-:Y:S01]  /*8110*/  PRMT R56, R45.reuse, 0x8880, RZ ;  /* 0x000088802d387816 */ /* 0x040fe200000000ff */
[----:B------:R-:W-:Y:S01]  /*8120*/  IMAD R7, R40, R39, R7 ;  /* 0x0000002728077224 */ /* 0x000fe200078e0207 */
[----:B------:R-:W-:Y:S01]  /*8130*/  MOV R40, R65 ;  /* 0x0000004100287202 */ /* 0x000fe20000000f00 */
[----:B------:R-:W-:Y:S01]  /*8140*/  IMAD R9, R38, R9, RZ ;  /* 0x0000000926097224 */ /* 0x000fe200078e02ff */
[----:B------:R-:W-:Y:S01]  /*8150*/  SHF.L.U32 R55, R45, 0x10, RZ ;  /* 0x000000102d377819 */ /* 0x000fe200000006ff */
[-C--:B------:R-:W-:Y:S01]  /*8160*/  IMAD R8, R0, R39.reuse, R8 ;  /* 0x0000002700087224 */ /* 0x080fe200078e0208 */
[----:B------:R-:W-:Y:S01]  /*8170*/  PRMT R53, R46, 0x8880, RZ ;  /* 0x000088802e357816 */ /* 0x000fe200000000ff */
[----:B------:R-:W-:Y:S01]  /*8180*/  IMAD R10, R38, R10, RZ ;  /* 0x0000000a260a7224 */ /* 0x000fe200078e02ff */
[----:B------:R-:W-:Y:S01]  /*8190*/  SHF.R.S32.HI R45, RZ, 0x18, R45 ;  /* 0x00000018ff2d7819 */ /* 0x000fe2000001142d */
[----:B------:R-:W-:Y:S01]  /*81a0*/  IMAD R9, R2, R39, R9 ;  /* 0x0000002702097224 */ /* 0x000fe200078e0209 */
[----:B------:R-:W-:Y:S01]  /*81b0*/  SHF.L.U32 R52, R46, 0x10, RZ ;  /* 0x000000102e347819 */ /* 0x000fe200000006ff */
[C---:B------:R-:W-:Y:S01]  /*81c0*/  IMAD R0, R38.reuse, R20, RZ ;  /* 0x0000001426007224 */ /* 0x040fe200078e02ff */
[C---:B------:R-:W-:Y:S01]  /*81d0*/  PRMT R50, R47.reuse, 0x8880, RZ ;  /* 0x000088802f327816 */ /* 0x040fe200000000ff */
[C---:B------:R-:W-:Y:S01]  /*81e0*/  IMAD R11, R38.reuse, R11, RZ ;  /* 0x0000000b260b7224 */ /* 0x040fe200078e02ff */
[----:B------:R-:W-:Y:S01]  /*81f0*/  SHF.R.S32.HI R46, RZ, 0x18, R46 ;  /* 0x00000018ff2e7819 */ /* 0x000fe2000001142e */
[C---:B------:R-:W-:Y:S01]  /*8200*/  IMAD R2, R38.reuse, R21, RZ ;  /* 0x0000001526027224 */ /* 0x040fe200078e02ff */
[----:B------:R-:W-:Y:S01]  /*8210*/  SHF.L.U32 R49, R47, 0x10, RZ ;  /* 0x000000102f317819 */ /* 0x000fe200000006ff */
[C---:B------:R-:W-:Y:S01]  /*8220*/  IMAD R20, R38.reuse, R24, RZ ;  /* 0x0000001826147224 */ /* 0x040fe200078e02ff */
[----:B------:R-:W-:Y:S01]  /*8230*/  SHF.R.S32.HI R47, RZ, 0x18, R47 ;  /* 0x00000018ff2f7819 */ /* 0x000fe2000001142f */
[----:B------:R-:W-:Y:S01]  /*8240*/  IMAD R21, R38, R25, RZ ;  /* 0x0000001926157224 */ /* 0x000fe200078e02ff */
[----:B------:R-:W-:Y:S01]  /*8250*/  SHF.L.U32 R57, R44, 0x8, RZ ;  /* 0x000000082c397819 */ /* 0x000fe200000006ff */
[----:B------:R-:W-:Y:S01]  /*8260*/  IMAD R24, R38, R28, RZ ;  /* 0x0000001c26187224 */ /* 0x000fe200078e02ff */
[----:B------:R-:W-:Y:S01]  /*8270*/  SHF.R.S32.HI R44, RZ, 0x18, R44 ;  /* 0x00000018ff2c7819 */ /* 0x000fe2000001142c */
[----:B------:R-:W-:Y:S01]  /*8280*/  IMAD R10, R3, R39, R10 ;  /* 0x00000027030a7224 */ /* 0x000fe200078e020a */
[----:B------:R-:W-:Y:S01]  /*8290*/  IADD3 R36, PT, PT, R36, 0x1, RZ ;  /* 0x0000000124247810 */ /* 0x000fe20007ffe0ff */
[C---:B------:R-:W-:Y:S02]  /*82a0*/  IMAD R12, R38.reuse, R12, RZ ;  /* 0x0000000c260c7224 */ /* 0x040fe400078e02ff */
[C---:B------:R-:W-:Y:S02]  /*82b0*/  IMAD R25, R38.reuse, R29, RZ ;  /* 0x0000001d26197224 */ /* 0x040fe400078e02ff */
[C---:B------:R-:W-:Y:S01]  /*82c0*/  IMAD R28, R38.reuse, R32, RZ ;  /* 0x00000020261c7224 */ /* 0x040fe200078e02ff */
[----:B------:R-:W-:Y:S01]  /*82d0*/  SHF.R.S32.HI R32, RZ, 0x18, R64 ;  /* 0x00000018ff207819 */ /* 0x000fe20000011440 */
[C---:B------:R-:W-:Y:S01]  /*82e0*/  IMAD R29, R38.reuse, R33, RZ ;  /* 0x00000021261d7224 */ /* 0x040fe200078e02ff */
[----:B------:R-:W-:Y:S01]  /*82f0*/  I2IP.S8.S32.SAT R33, R7, R6, RZ ;  /* 0x0000000607217239 */ /* 0x000fe200000014ff */
[----:B------:R-:W-:Y:S01]  /*8300*/  IMAD R11, R41, R39, R11 ;  /* 0x00000027290b7224 */ /* 0x000fe200078e020b */
[----:B------:R-:W-:Y:S01]  /*8310*/  MOV R7, R62 ;  /* 0x0000003e00077202 */ /* 0x000fe20000000f00 */
[C---:B------:R-:W-:Y:S01]  /*8320*/  IMAD R13, R38.reuse, R13, RZ ;  /* 0x0000000d260d7224 */ /* 0x040fe200078e02ff */
[----:B------:R-:W-:Y:S01]  /*8330*/  SHF.R.S32.HI R6, RZ, 0x18, R63 ;  /* 0x00000018ff067819 */ /* 0x000fe2000001143f */
[----:B------:R-:W-:Y:S01]  /*8340*/  IMAD R14, R38, R14, RZ ;  /* 0x0000000e260e7224 */ /* 0x000fe200078e02ff */
[----:B------:R-:W-:Y:S01]  /*8350*/  I2IP.S8.S32.SAT R41, R11, R10, RZ ;  /* 0x0000000a0b297239 */ /* 0x000fe200000014ff */
[----:B------:R-:W-:Y:S01]  /*8360*/  IMAD R12, R40, R39, R12 ;  /* 0x00000027280c7224 */ /* 0x000fe200078e020c */
[----:B------:R-:W-:Y:S01]  /*8370*/  I2IP.S8.S32.SAT R40, R5, R4, R33 ;  /* 0x0000000405287239 */ /* 0x000fe20000001421 */
[----:B------:R-:W-:Y:S01]  /*8380*/  IMAD R15, R38, R15, RZ ;  /* 0x0000000f260f7224 */ /* 0x000fe200078e02ff */
[----:B------:R-:W-:Y:S01]  /*8390*/  I2IP.S8.S32.SAT R41, R9, R8, R41 ;  /* 0x0000000809297239 */ /* 0x000fe20000001429 */
[-C--:B------:R-:W-:Y:S01]  /*83a0*/  IMAD R13, R32, R39.reuse, R13 ;  /* 0x00000027200d7224 */ /* 0x080fe200078e020d */
[----:B------:R-:W-:Y:S01]  /*83b0*/  SHF.R.S32.HI R10, RZ, 0x18, R61 ;  /* 0x00000018ff0a7819 */ /* 0x000fe2000001143d */
[----:B------:R-:W-:Y:S01]  /*83c0*/  IMAD R16, R38, R16, RZ ;  /* 0x0000001026107224 */ /* 0x000fe200078e02ff */
[----:B------:R-:W-:Y:S01]  /*83d0*/  SHF.R.S32.HI R5, RZ, 0x18, R58 ;  /* 0x00000018ff057819 */ /* 0x000fe2000001143a */
[----:B------:R-:W-:Y:S01]  /*83e0*/  IMAD R14, R6, R39, R14 ;  /* 0x00000027060e7224 */ /* 0x000fe200078e020e */
[----:B------:R-:W-:Y:S01]  /*83f0*/  SHF.R.S32.HI R11, RZ, 0x18, R60 ;  /* 0x00000018ff0b7819 */ /* 0x000fe2000001143c */
[----:B------:R-:W-:Y:S01]  /*8400*/  IMAD R17, R38, R17, RZ ;  /* 0x0000001126117224 */ /* 0x000fe200078e02ff */
[----:B------:R-:W-:Y:S01]  /*8410*/  SHF.R.S32.HI R6, RZ, 0x18, R57 ;  /* 0x00000018ff067819 */ /* 0x000fe20000011439 */
[-C--:B------:R-:W-:Y:S02]  /*8420*/  IMAD R15, R42, R39.reuse, R15 ;  /* 0x000000272a0f7224 */ /* 0x080fe400078e020f */
[C---:B------:R-:W-:Y:S02]  /*8430*/  IMAD R18, R38.reuse, R18, RZ ;  /* 0x0000001226127224 */ /* 0x040fe400078e02ff */
[----:B------:R-:W-:Y:S01]  /*8440*/  IMAD R16, R7, R39, R16 ;  /* 0x0000002707107224 */ /* 0x000fe200078e0210 */
[----:B------:R-:W-:Y:S01]  /*8450*/  I2IP.S8.S32.SAT R14, R15, R14, RZ ;  /* 0x0000000e0f0e7239 */ /* 0x000fe200000014ff */
[----:B------:R-:W-:Y:S01]  /*8460*/  IMAD R19, R38, R19, RZ ;  /* 0x0000001326137224 */ /* 0x000fe200078e02ff */
[----:B------:R-:W-:Y:S01]  /*8470*/  SHF.R.S32.HI R7, RZ, 0x18, R48 ;  /* 0x00000018ff077819 */ /* 0x000fe20000011430 */
[-C--:B------:R-:W-:Y:S01]  /*8480*/  IMAD R17, R10, R39.reuse, R17 ;  /* 0x000000270a117224 */ /* 0x080fe200078e0211 */
[----:B------:R-:W-:Y:S01]  /*8490*/  I2IP.S8.S32.SAT R42, R13, R12, R14 ;  /* 0x0000000c0d2a7239 */ /* 0x000fe2000000140e */
[-C--:B------:R-:W-:Y:S02]  /*84a0*/  IMAD R18, R11, R39.reuse, R18 ;  /* 0x000000270b127224 */ /* 0x080fe400078e0212 */
[----:B------:R-:W-:Y:S02]  /*84b0*/  IMAD.MOV.U32 R4, RZ, RZ, R59 ;  /* 0x000000ffff047224 */ /* 0x000fe400078e003b */
[-C--:B------:R-:W-:Y:S02]  /*84c0*/  IMAD R19, R43, R39.reuse, R19 ;  /* 0x000000272b137224 */ /* 0x080fe400078e0213 */
[----:B------:R-:W-:Y:S02]  /*84d0*/  IMAD R3, R38, R22, RZ ;  /* 0x0000001626037224 */ /* 0x000fe400078e02ff */
[----:B------:R-:W-:Y:S01]  /*84e0*/  IMAD R0, R4, R39, R0 ;  /* 0x0000002704007224 */ /* 0x000fe200078e0200 */
[----:B------:R-:W-:Y:S01]  /*84f0*/  I2IP.S8.S32.SAT R18, R19, R18, RZ ;  /* 0x0000001213127239 */ /* 0x000fe200000014ff */
[----:B------:R-:W-:Y:S01]  /*8500*/  IMAD R23, R38, R23, RZ ;  /* 0x0000001726177224 */ /* 0x000fe200078e02ff */
[----:B------:R-:W-:Y:S01]  /*8510*/  MOV R4, R56 ;  /* 0x0000003800047202 */ /* 0x000fe20000000f00 */
[-C--:B------:R-:W-:Y:S01]  /*8520*/  IMAD R2, R5, R39.reuse, R2 ;  /* 0x0000002705027224 */ /* 0x080fe200078e0202 */
[----:B------:R-:W-:Y:S01]  /*8530*/  I2IP.S8.S32.SAT R43, R17, R16, R18 ;  /* 0x00000010112b7239 */ /* 0x000fe20000001412 */
[-C--:B------:R-:W-:Y:S01]  /*8540*/  IMAD R3, R6, R39.reuse, R3 ;  /* 0x0000002706037224 */ /* 0x080fe200078e0203 */
[----:B------:R-:W-:Y:S01]  /*8550*/  SHF.R.S32.HI R5, RZ, 0x18, R55 ;  /* 0x00000018ff057819 */ /* 0x000fe20000011437 */
[-C--:B------:R-:W-:Y:S01]  /*8560*/  IMAD R23, R44, R39.reuse, R23 ;  /* 0x000000272c177224 */ /* 0x080fe200078e0217 */
[----:B------:R-:W-:Y:S01]  /*8570*/  SHF.R.S32.HI R6, RZ, 0x18, R54 ;  /* 0x00000018ff067819 */ /* 0x000fe20000011436 */
[----:B------:R-:W-:Y:S01]  /*8580*/  IMAD R22, R38, R26, RZ ;  /* 0x0000001a26167224 */ /* 0x000fe200078e02ff */
[----:B------:R1:W-:Y:S01]  /*8590*/  STS.128 [R79+UR44+0x1600], R40 ;  /* 0x001600284f007988 */ /* 0x0003e20008000c2c */
[----:B------:R-:W-:Y:S01]  /*85a0*/  IMAD R20, R4, R39, R20 ;  /* 0x0000002704147224 */ /* 0x000fe200078e0214 */
[----:B------:R-:W-:Y:S01]  /*85b0*/  I2IP.S8.S32.SAT R3, R23, R3, RZ ;  /* 0x0000000317037239 */ /* 0x000fe200000014ff */
[----:B------:R-:W-:Y:S01]  /*85c0*/  IMAD R27, R38, R27, RZ ;  /* 0x0000001b261b7224 */ /* 0x000fe200078e02ff */
[----:B------:R-:W-:Y:S01]  /*85d0*/  MOV R4, R53 ;  /* 0x0000003500047202 */ /* 0x000fe20000000f00 */
[-C--:B------:R-:W-:Y:S01]  /*85e0*/  IMAD R21, R5, R39.reuse, R21 ;  /* 0x0000002705157224 */ /* 0x080fe200078e0215 */
[----:B------:R-:W-:Y:S01]  /*85f0*/  SHF.R.S32.HI R5, RZ, 0x18, R52 ;  /* 0x00000018ff057819 */ /* 0x000fe20000011434 */
[-C--:B------:R-:W-:Y:S01]  /*8600*/  IMAD R22, R6, R39.reuse, R22 ;  /* 0x0000002706167224 */ /* 0x080fe200078e0216 */
[----:B------:R-:W-:Y:S01]  /*8610*/  SHF.R.S32.HI R6, RZ, 0x18, R49 ;  /* 0x00000018ff067819 */ /* 0x000fe20000011431 */
[-C--:B------:R-:W-:Y:S02]  /*8620*/  IMAD R27, R45, R39.reuse, R27 ;  /* 0x000000272d1b7224 */ /* 0x080fe400078e021b */
[-C--:B------:R-:W-:Y:S01]  /*8630*/  IMAD R24, R4, R39.reuse, R24 ;  /* 0x0000002704187224 */ /* 0x080fe200078e0218 */
[----:B------:R-:W-:Y:S01]  /*8640*/  SHF.R.S32.HI R4, RZ, 0x18, R51 ;  /* 0x00000018ff047819 */ /* 0x000fe20000011433 */
[C---:B------:R-:W-:Y:S02]  /*8650*/  IMAD R26, R38.reuse, R30, RZ ;  /* 0x0000001e261a7224 */ /* 0x040fe400078e02ff */
[----:B------:R-:W-:Y:S01]  /*8660*/  IMAD R25, R5, R39, R25 ;  /* 0x0000002705197224 */ /* 0x000fe200078e0219 */
[----:B------:R-:W-:Y:S01]  /*8670*/  MOV R5, R50 ;  /* 0x0000003200057202 */ /* 0x000fe20000000f00 */
[----:B------:R-:W-:Y:S02]  /*8680*/  IMAD R31, R38, R31, RZ ;  /* 0x0000001f261f7224 */ /* 0x000fe400078e02ff */
[-C--:B------:R-:W-:Y:S01]  /*8690*/  IMAD R26, R4, R39.reuse, R26 ;  /* 0x00000027041a7224 */ /* 0x080fe200078e021a */
[----:B------:R-:W-:Y:S01]  /*86a0*/  I2IP.S8.S32.SAT R4, R2, R0, R3 ;  /* 0x0000000002047239 */ /* 0x000fe20000001403 */
[-C--:B------:R-:W-:Y:S02]  /*86b0*/  IMAD R31, R46, R39.reuse, R31 ;  /* 0x000000272e1f7224 */ /* 0x080fe400078e021f */
[-C--:B------:R-:W-:Y:S01]  /*86c0*/  IMAD R28, R5, R39.reuse, R28 ;  /* 0x00000027051c7224 */ /* 0x080fe200078e021c */
[----:B------:R-:W-:Y:S01]  /*86d0*/  I2IP.S8.S32.SAT R5, R27, R22, RZ ;  /* 0x000000161b057239 */ /* 0x000fe200000014ff */
[----:B------:R-:W-:Y:S02]  /*86e0*/  IMAD R30, R38, R34, RZ ;  /* 0x00000022261e7224 */ /* 0x000fe400078e02ff */
[----:B------:R-:W-:Y:S01]  /*86f0*/  IMAD R29, R6, R39, R29 ;  /* 0x00000027061d7224 */ /* 0x000fe200078e021d */
[----:B------:R-:W-:Y:S01]  /*8700*/  I2IP.S8.S32.SAT R6, R31, R26, RZ ;  /* 0x0000001a1f067239 */ /* 0x000fe200000014ff */
[----:B------:R-:W-:Y:S01]  /*8710*/  IMAD R35, R38, R35, RZ ;  /* 0x0000002326237224 */ /* 0x000fe200078e02ff */
[----:B------:R-:W-:Y:S01]  /*8720*/  I2IP.S8.S32.SAT R5, R21, R20, R5 ;  /* 0x0000001415057239 */ /* 0x000fe20000001405 */
[-C--:B------:R-:W-:Y:S01]  /*8730*/  IMAD R30, R7, R39.reuse, R30 ;  /* 0x00000027071e7224 */ /* 0x080fe200078e021e */
[----:B------:R-:W-:Y:S01]  /*8740*/  I2IP.S8.S32.SAT R6, R25, R24, R6 ;  /* 0x0000001819067239 */ /* 0x000fe20000001406 */
[----:B------:R-:W-:Y:S05]  /*8750*/  IMAD R35, R47, R39, R35 ;  /* 0x000000272f237224 */ /* 0x000fea00078e0223 */
[----:B------:R-:W-:Y:S04]  /*8760*/  I2IP.S8.S32.SAT R7, R35, R30, RZ ;  /* 0x0000001e23077239 */ /* 0x000fe800000014ff */
[----:B------:R-:W-:Y:S05]  /*8770*/  I2IP.S8.S32.SAT R7, R29, R28, R7 ;  /* 0x0000001c1d077239 */ /* 0x000fea0000001407 */
[----:B------:R1:W-:Y:S01]  /*8780*/  STS.128 [R78+0x1010], R4 ;  /* 0x001010044e007388 */ /* 0x0003e20000000c00 */
[----:B------:R-:W-:Y:S01]  /*8790*/  @!PT LDS RZ, [RZ] ;  /* 0x00000000fffff984 */ /* 0x000fe20000000800 */
[----:B------:R-:W-:Y:S01]  /*87a0*/  @!PT LDS RZ, [RZ] ;  /* 0x00000000fffff984 */ /* 0x000fe20000000800 */
[----:B------:R-:W-:Y:S01]  /*87b0*/  @!PT LDS RZ, [RZ] ;  /* 0x00000000fffff984 */ /* 0x000fe20000000800 */
[----:B------:R-:W-:Y:S01]  /*87c0*/  @!PT LDS RZ, [RZ] ;  /* 0x00000000fffff984 */ /* 0x000fe20000000800 */
[----:B------:R3:W-:Y:S07]  /*87d0*/  MEMBAR.ALL.CTA ;  /* 0x0000000000007992 */ /* 0x0007ee0000008000 */
[----:B---3--:R-:W3:Y:S02]  /*87e0*/  FENCE.VIEW.ASYNC.S ;  /* 0x00000000000073c6 */ /* 0x008ee40000000000 */
[----:B---3--:R-:W-:Y:S06]  /*87f0*/  BAR.SYNC.DEFER_BLOCKING 0x1, 0x80 ;  /* 0x0042000000007b1d */ /* 0x008fec0000010000 */
[----:B------:R-:W-:Y:S05]  /*8800*/  @P0 BRA `(.L_x_151) ;  /* 0x0000000000300947 */ /* 0x000fea0003800000 */
[----:B------:R-:W-:Y:S02]  /*8810*/  UIADD3 UR4, UPT, UPT, UR44, 0x1600, URZ ;  /* 0x000016002c047890 */ /* 0x000fe4000fffe0ff */
[----:B------:R-:W-:Y:S02]  /*8820*/  USHF.L.U32 UR9, UR45, 0x6, URZ ;  /* 0x000000062d097899 */ /* 0x000fe400080006ff */
[----:B------:R-:W-:Y:S02]  /*8830*/  USHF.L.U32 UR10, UR46, 0x6, URZ ;  /* 0x000000062e0a7899 */ /* 0x000fe400080006ff */
[----:B------:R-:W-:Y:S01]  /*8840*/  MOV R86, UR4 ;  /* 0x0000000400567c02 */ /* 0x000fe20008000f00 */
[----:B------:R-:W-:Y:S01]  /*8850*/  UIADD3 UR4, UP0, UPT, UR62, 0x680, URZ ;  /* 0x000006803e047890 */ /* 0x000fe2000ff1e0ff */
[----:B------:R-:W-:Y:S02]  /*8860*/  UMOV UR11, UR36 ;  /* 0x00000024000b7c82 */ /* 0x000fe40008000000 */
[----:B------:R-:W-:Y:S01]  /*8870*/  R2UR UR8, R86 ;  /* 0x00000000560872ca */ /* 0x000fe200000e0000 */
[----:B------:R-:W-:Y:S11]  /*8880*/  UIADD3.X UR5, UPT, UPT, URZ, UR63, URZ, UP0, !UPT ;  /* 0x0000003fff057290 */ /* 0x000ff600087fe4ff */
[----:B------:R-:W-:Y:S01]  /*8890*/  @!UPT UIADD3 URZ, UPT, UPT, URZ, URZ, URZ ;  /* 0x000000fffffff290 */ /* 0x000fe2000fffe0ff */
[----:B------:R3:W-:Y:S01]  /*88a0*/  UTMASTG.3D [UR8], [UR4] ;  /* 0x00000008040073b5 */ /* 0x0007e20008010000 */
[----:B------:R0:W-:Y:S01]  /*88b0*/  UTMACMDFLUSH ;  /* 0x00000000000079b7 */ /* 0x0001e20000000000 */
[----:B---3--:R-:W-:Y:S04]  /*88c0*/  DEPBAR.LE SB0, 0x0 ;  /* 0x000080000000791a */ /* 0x008fe80000000000 */
.L_x_151:
[----:B------:R-:W-:Y:S05]  /*88d0*/  BSYNC.RECONVERGENT B0 ;  /* 0x0000000000007941 */ /* 0x000fea0003800200 */
.L_x_150:
[----:B------:R-:W-:Y:S01]  /*88e0*/  BAR.SYNC.DEFER_BLOCKING 0x1, 0x80 ;  /* 0x0042000000007b1d */ /* 0x000fe20000010000 */
[----:B------:R-:W-:Y:S01]  /*88f0*/  ISETP.NE.AND P0, PT, R82, 0x2, PT ;  /* 0x000000025200780c */ /* 0x000fe20003f05270 */
[----:B------:R-:W-:Y:S01]  /*8900*/  UISETP.NE.AND UP0, UPT, UR47, URZ, UPT ;  /* 0x000000ff2f00728c */ /* 0x000fe2000bf05270 */
[----:B------:R-:W-:Y:S01]  /*8910*/  ISETP.NE.AND P1, PT, R36, 0x4, PT ;  /* 0x000000042400780c */ /* 0x000fe20003f25270 */
[----:B------:R-:W-:Y:S01]  /*8920*/  UIADD3 UR45, UPT, UPT, UR37, UR57, URZ ;  /* 0x00000039252d7290 */ /* 0x000fe2000fffe0ff */
[----:B------:R-:W-:Y:S01]  /*8930*/  SEL R2, RZ, 0x1, P0 ;  /* 0x00000001ff027807 */ /* 0x000fe20000000000 */
[----:B------:R-:W-:Y:S01]  /*8940*/  UIADD3 UR46, UPT, UPT, UR38, UR60, URZ ;  /* 0x0000003c262e7290 */ /* 0x000fe2000fffe0ff */
[----:B------:R-:W-:Y:S02]  /*8950*/  SEL R0, RZ, 0x1, P1 ;  /* 0x00000001ff007807 */ /* 0x000fe40000800000 */
[----:B------:R-:W-:Y:S02]  /*8960*/  LOP3.LUT R84, R84, R2, RZ, 0x3c, !PT ;  /* 0x0000000254547212 */ /* 0x000fe400078e3cff */
[----:B------:R-:W-:Y:S02]  /*8970*/  LOP3.LUT R85, R85, R0, RZ, 0x3c, !PT ;  /* 0x0000000055557212 */ /* 0x000fe400078e3cff */
[----:B------:R-:W-:Y:S02]  /*8980*/  SEL R82, R82, RZ, P0 ;  /* 0x000000ff52527207 */ /* 0x000fe40000000000 */
[----:B------:R-:W-:Y:S01]  /*8990*/  SEL R36, R36, RZ, P1 ;  /* 0x000000ff24247207 */ /* 0x000fe20000800000 */
[----:B------:R-:W-:Y:S01]  /*89a0*/  UMOV UR36, UR51 ;  /* 0x0000003300247c82 */ /* 0x000fe20008000000 */
[----:B------:R-:W-:Y:S05]  /*89b0*/  BRA.U UP0, `(.L_x_152) ;  /* 0xffffffe500107547 */ /* 0x000fea000b83ffff */
[----:B------:R-:W-:Y:S05]  /*89c0*/  EXIT ;  /* 0x000000000000794d */ /* 0x000fea0003800000 */
.L_x_25:
[----:B---3--:R3:W4:Y:S02]  /*89d0*/  SYNCS.PHASECHK.TRANS64.TRYWAIT P0, [R0+URZ+0x3f0], R2 ;  /* 0x0003f002000075a7 */ /* 0x00872400080011ff */
[----:B----4-:R-:W-:Y:S05]  /*89e0*/  @!P0 NANOSLEEP.SYNCS 0x989680 ;  /* 0x009896800000895d */ /* 0x010fea0003900000 */
[----:B------:R-:W4:Y:S02]  /*89f0*/  @!P0 SYNCS.PHASECHK.TRANS64 P0, [R0+URZ+0x3f0], R2 ;  /* 0x0003f002000085a7 */ /* 0x000f2400080010ff */
[----:B----4-:R-:W-:Y:S05]  /*8a00*/  @!P0 BRA `(.L_x_25) ;  /* 0xfffffffc00f08947 */ /* 0x010fea000383ffff */
[----:B------:R-:W-:Y:S05]  /*8a10*/  BRA `(.L_x_153) ;  /* 0xffffff94000c7947 */ /* 0x000fea000383ffff */
.L_x_28:
[----:B--2---:R-:W-:-:S07]  /*8a20*/  MOV R0, UR33 ;  /* 0x0000002100007c02 */ /* 0x004fce0008000f00 */
.L_x_154:
[----:B--2---:R2:W3:Y:S02]  /*8a30*/  SYNCS.PHASECHK.TRANS64.TRYWAIT P0, [R0+URZ+0x1b0], R3 ;  /* 0x0001b003000075a7 */ /* 0x0044e400080011ff */
[----:B---3--:R-:W-:Y:S05]  /*8a40*/  @!P0 NANOSLEEP.SYNCS 0x989680 ;  /* 0x009896800000895d */ /* 0x008fea0003900000 */
[----:B------:R-:W3:Y:S02]  /*8a50*/  @!P0 SYNCS.PHASECHK.TRANS64 P0, [R0+URZ+0x1b0], R3 ;  /* 0x0001b003000085a7 */ /* 0x000ee400080010ff */
[----:B---3--:R-:W-:Y:S05]  /*8a60*/  @!P0 BRA `(.L_x_154) ;  /* 0xfffffffc00f08947 */ /* 0x008fea000383ffff */
[----:B------:R-:W-:Y:S05]  /*8a70*/  BRA `(.L_x_27) ;  /* 0xffffff9400547947 */ /* 0x000fea000383ffff */
.L_x_35:
[----:B-1----:R-:W-:-:S07]  /*8a80*/  MOV R0, UR17 ;  /* 0x0000001100007c02 */ /* 0x002fce0008000f00 */
.L_x_155:
[----:B-1----:R1:W2:Y:S02]  /*8a90*/  SYNCS.PHASECHK.TRANS64.TRYWAIT P0, [R0+URZ+0x1b0], R3 ;  /* 0x0001b003000075a7 */ /* 0x0022a400080011ff */
[----:B--2---:R-:W-:Y:S05]  /*8aa0*/  @!P0 NANOSLEEP.SYNCS 0x989680 ;  /* 0x009896800000895d */ /* 0x004fea0003900000 */
[----:B------:R-:W2:Y:S02]  /*8ab0*/  @!P0 SYNCS.PHASECHK.TRANS64 P0, [R0+URZ+0x1b0], R3 ;  /* 0x0001b003000085a7 */ /* 0x000ea400080010ff */
[----:B--2---:R-:W-:Y:S05]  /*8ac0*/  @!P0 BRA `(.L_x_155) ;  /* 0xfffffffc00f08947 */ /* 0x004fea000383ffff */
[----:B------:R-:W-:Y:S05]  /*8ad0*/  BRA `(.L_x_34) ;  /* 0xffffff9800107947 */ /* 0x000fea000383ffff */
.L_x_40:
[----:B-1----:R1:W2:Y:S02]  /*8ae0*/  SYNCS.PHASECHK.TRANS64.TRYWAIT P0, [R3+URZ+0x380], R0 ;  /* 0x00038000030075a7 */ /* 0x0022a400080011ff */
[----:B--2---:R-:W-:Y:S05]  /*8af0*/  @!P0 NANOSLEEP.SYNCS 0x989680 ;  /* 0x009896800000895d */ /* 0x004fea0003900000 */
[----:B------:R-:W2:Y:S02]  /*8b00*/  @!P0 SYNCS.PHASECHK.TRANS64 P0, [R3+URZ+0x380], R0 ;  /* 0x00038000030085a7 */ /* 0x000ea400080010ff */
[----:B--2---:R-:W-:Y:S05]  /*8b10*/  @!P0 BRA `(.L_x_40) ;  /* 0xfffffffc00f08947 */ /* 0x004fea000383ffff */
[----:B------:R-:W-:Y:S05]  /*8b20*/  BRA `(.L_x_156) ;  /* 0xffffff9800b47947 */ /* 0x000fea000383ffff */
.L_x_44:
[----:B------:R-:W-:-:S07]  /*8b30*/  MOV R0, UR4 ;  /* 0x0000000400007c02 */ /* 0x000fce0008000f00 */
.L_x_157:
[----:B-1----:R1:W2:Y:S02]  /*8b40*/  SYNCS.PHASECHK.TRANS64.TRYWAIT P0, [R0+URZ], R2 ;  /* 0x00000002000075a7 */ /* 0x0022a400080011ff */
[----:B--2---:R-:W-:Y:S05]  /*8b50*/  @!P0 NANOSLEEP.SYNCS 0x989680 ;  /* 0x009896800000895d */ /* 0x004fea0003900000 */
[----:B------:R-:W2:Y:S02]  /*8b60*/  @!P0 SYNCS.PHASECHK.TRANS64 P0, [R0+URZ], R2 ;  /* 0x00000002000085a7 */ /* 0x000ea400080010ff */
[----:B--2---:R-:W-:Y:S05]  /*8b70*/  @!P0 BRA `(.L_x_157) ;  /* 0xfffffffc00f08947 */ /* 0x004fea000383ffff */
[----:B------:R-:W-:Y:S05]  /*8b80*/  BRA `(.L_x_158) ;  /* 0xffffffa000587947 */ /* 0x000fea000383ffff */
.L_x_45:
[----:B------:R-:W-:-:S07]  /*8b90*/  MOV R0, UR5 ;  /* 0x0000000500007c02 */ /* 0x000fce0008000f00 */
.L_x_159:
[----:B-1----:R1:W2:Y:S02]  /*8ba0*/  SYNCS.PHASECHK.TRANS64.TRYWAIT P0, [R0+URZ], R3 ;  /* 0x00000003000075a7 */ /* 0x0022a400080011ff */
[----:B--2---:R-:W-:Y:S05]  /*8bb0*/  @!P0 NANOSLEEP.SYNCS 0x989680 ;  /* 0x009896800000895d */ /* 0x004fea0003900000 */
[----:B------:R-:W2:Y:S02]  /*8bc0*/  @!P0 SYNCS.PHASECHK.TRANS64 P0, [R0+URZ], R3 ;  /* 0x00000003000085a7 */ /* 0x000ea400080010ff */
[----:B--2---:R-:W-:Y:S05]  /*8bd0*/  @!P0 BRA `(.L_x_159) ;  /* 0xfffffffc00f08947 */ /* 0x004fea000383ffff */
[----:B------:R-:W-:Y:S05]  /*8be0*/  BRA `(.L_x_160) ;  /* 0xffffffa000647947 */ /* 0x000fea000383ffff */
.L_x_46:
[----:B------:R-:W-:-:S07]  /*8bf0*/  MOV R0, UR5 ;  /* 0x0000000500007c02 */ /* 0x000fce0008000f00 */
.L_x_161:
[----:B-1----:R1:W2:Y:S02]  /*8c00*/  SYNCS.PHASECHK.TRANS64.TRYWAIT P0, [R0+URZ], R3 ;  /* 0x00000003000075a7 */ /* 0x0022a400080011ff */
[----:B--2---:R-:W-:Y:S05]  /*8c10*/  @!P0 NANOSLEEP.SYNCS 0x989680 ;  /* 0x009896800000895d */ /* 0x004fea0003900000 */
[----:B------:R-:W2:Y:S02]  /*8c20*/  @!P0 SYNCS.PHASECHK.TRANS64 P0, [R0+URZ], R3 ;  /* 0x00000003000085a7 */ /* 0x000ea400080010ff */
[----:B--2---:R-:W-:Y:S05]  /*8c30*/  @!P0 BRA `(.L_x_161) ;  /* 0xfffffffc00f08947 */ /* 0x004fea000383ffff */
[----:B------:R-:W-:Y:S05]  /*8c40*/  BRA `(.L_x_162) ;  /* 0xffffffa000707947 */ /* 0x000fea000383ffff */
.L_x_47:
[----:B------:R-:W-:-:S07]  /*8c50*/  MOV R0, UR5 ;  /* 0x0000000500007c02 */ /* 0x000fce0008000f00 */
.L_x_163:
[----:B-1----:R1:W2:Y:S02]  /*8c60*/  SYNCS.PHASECHK.TRANS64.TRYWAIT P0, [R0+URZ], R3 ;  /* 0x00000003000075a7 */ /* 0x0022a400080011ff */
[----:B--2---:R-:W-:Y:S05]  /*8c70*/  @!P0 NANOSLEEP.SYNCS 0x989680 ;  /* 0x009896800000895d */ /* 0x004fea0003900000 */
[----:B------:R-:W2:Y:S02]  /*8c80*/  @!P0 SYNCS.PHASECHK.TRANS64 P0, [R0+URZ], R3 ;  /* 0x00000003000085a7 */ /* 0x000ea400080010ff */
[----:B--2---:R-:W-:Y:S05]  /*8c90*/  @!P0 BRA `(.L_x_163) ;  /* 0xfffffffc00f08947 */ /* 0x004fea000383ffff */
[----:B------:R-:W-:Y:S05]  /*8ca0*/  BRA `(.L_x_164) ;  /* 0xffffffa0007c7947 */ /* 0x000fea000383ffff */
.L_x_48:
[----:B------:R-:W-:-:S07]  /*8cb0*/  MOV R0, UR5 ;  /* 0x0000000500007c02 */ /* 0x000fce0008000f00 */
.L_x_165:
[----:B-1----:R1:W2:Y:S02]  /*8cc0*/  SYNCS.PHASECHK.TRANS64.TRYWAIT P0, [R0+URZ], R3 ;  /* 0x00000003000075a7 */ /* 0x0022a400080011ff */
[----:B--2---:R-:W-:Y:S05]  /*8cd0*/  @!P0 NANOSLEEP.SYNCS 0x989680 ;  /* 0x009896800000895d */ /* 0x004fea0003900000 */
[----:B------:R-:W2:Y:S02]  /*8ce0*/  @!P0 SYNCS.PHASECHK.TRANS64 P0, [R0+URZ], R3 ;  /* 0x00000003000085a7 */ /* 0x000ea400080010ff */
[----:B--2---:R-:W-:Y:S05]  /*8cf0*/  @!P0 BRA `(.L_x_165) ;  /* 0xfffffffc00f08947 */ /* 0x004fea000383ffff */
[----:B------:R-:W-:Y:S05]  /*8d00*/  BRA `(.L_x_166) ;  /* 0xffffffa000887947 */ /* 0x000fea000383ffff */
.L_x_49:
[----:B------:R-:W-:-:S07]  /*8d10*/  MOV R0, UR5 ;  /* 0x0000000500007c02 */ /* 0x000fce0008000f00 */
.L_x_167:
[----:B-1----:R1:W2:Y:S02]  /*8d20*/  SYNCS.PHASECHK.TRANS64.TRYWAIT P0, [R0+URZ], R3 ;  /* 0x00000003000075a7 */ /* 0x0022a400080011ff */
[----:B--2---:R-:W-:Y:S05]  /*8d30*/  @!P0 NANOSLEEP.SYNCS 0x989680 ;  /* 0x009896800000895d */ /* 0x004fea0003900000 */
[----:B------:R-:W2:Y:S02]  /*8d40*/  @!P0 SYNCS.PHASECHK.TRANS64 P0, [R0+URZ], R3 ;  /* 0x00000003000085a7 */ /* 0x000ea400080010ff */
[----:B--2---:R-:W-:Y:S05]  /*8d50*/  @!P0 BRA `(.L_x_167) ;  /* 0xfffffffc00f08947 */ /* 0x004fea000383ffff */
[----:B------:R-:W-:Y:S05]  /*8d60*/  BRA `(.L_x_168) ;  /* 0xffffffa000947947 */ /* 0x000fea000383ffff */
.L_x_50:
[----:B------:R-:W-:-:S07]  /*8d70*/  MOV R0, UR5 ;  /* 0x0000000500007c02 */ /* 0x000fce0008000f00 */
.L_x_169:
[----:B-1----:R1:W2:Y:S02]  /*8d80*/  SYNCS.PHASECHK.TRANS64.TRYWAIT P0, [R0+URZ], R3 ;  /* 0x00000003000075a7 */ /* 0x0022a400080011ff */
[----:B--2---:R-:W-:Y:S05]  /*8d90*/  @!P0 NANOSLEEP.SYNCS 0x989680 ;  /* 0x009896800000895d */ /* 0x004fea0003900000 */
[----:B------:R-:W2:Y:S02]  /*8da0*/  @!P0 SYNCS.PHASECHK.TRANS64 P0, [R0+URZ], R3 ;  /* 0x00000003000085a7 */ /* 0x000ea400080010ff */
[----:B--2---:R-:W-:Y:S05]  /*8db0*/  @!P0 BRA `(.L_x_169) ;  /* 0xfffffffc00f08947 */ /* 0x004fea000383ffff */
[----:B------:R-:W-:Y:S05]  /*8dc0*/  BRA `(.L_x_170) ;  /* 0xffffffa000a07947 */ /* 0x000fea000383ffff */
.L_x_51:
[----:B------:R-:W-:-:S07]  /*8dd0*/  MOV R0, UR5 ;  /* 0x0000000500007c02 */ /* 0x000fce0008000f00 */
.L_x_171:
[----:B-1----:R1:W2:Y:S02]  /*8de0*/  SYNCS.PHASECHK.TRANS64.TRYWAIT P0, [R0+URZ], R3 ;  /* 0x00000003000075a7 */ /* 0x0022a400080011ff */
[----:B--2---:R-:W-:Y:S05]  /*8df0*/  @!P0 NANOSLEEP.SYNCS 0x989680 ;  /* 0x009896800000895d */ /* 0x004fea0003900000 */
[----:B------:R-:W2:Y:S02]  /*8e00*/  @!P0 SYNCS.PHASECHK.TRANS64 P0, [R0+URZ], R3 ;  /* 0x00000003000085a7 */ /* 0x000ea400080010ff */
[----:B--2---:R-:W-:Y:S05]  /*8e10*/  @!P0 BRA `(.L_x_171) ;  /* 0xfffffffc00f08947 */ /* 0x004fea000383ffff */
[----:B------:R-:W-:Y:S05]  /*8e20*/  BRA `(.L_x_172) ;  /* 0xffffffa000ac7947 */ /* 0x000fea000383ffff */
.L_x_52:
[----:B------:R-:W-:-:S07]  /*8e30*/  MOV R0, UR5 ;  /* 0x0000000500007c02 */ /* 0x000fce0008000f00 */
.L_x_173:
[----:B-1----:R1:W2:Y:S02]  /*8e40*/  SYNCS.PHASECHK.TRANS64.TRYWAIT P0, [R0+URZ], R3 ;  /* 0x00000003000075a7 */ /* 0x0022a400080011ff */
[----:B--2---:R-:W-:Y:S05]  /*8e50*/  @!P0 NANOSLEEP.SYNCS 0x989680 ;  /* 0x009896800000895d */ /* 0x004fea0003900000 */
[----:B------:R-:W2:Y:S02]  /*8e60*/  @!P0 SYNCS.PHASECHK.TRANS64 P0, [R0+URZ], R3 ;  /* 0x00000003000085a7 */ /* 0x000ea400080010ff */
[----:B--2---:R-:W-:Y:S05]  /*8e70*/  @!P0 BRA `(.L_x_173) ;  /* 0xfffffffc00f08947 */ /* 0x004fea000383ffff */
[----:B------:R-:W-:Y:S05]  /*8e80*/  BRA `(.L_x_174) ;  /* 0xffffffa000b87947 */ /* 0x000fea000383ffff */
.L_x_53:
[----:B------:R-:W-:-:S07]  /*8e90*/  MOV R0, UR5 ;  /* 0x0000000500007c02 */ /* 0x000fce0008000f00 */
.L_x_175:
[----:B-1----:R1:W2:Y:S02]  /*8ea0*/  SYNCS.PHASECHK.TRANS64.TRYWAIT P0, [R0+URZ], R3 ;  /* 0x00000003000075a7 */ /* 0x0022a400080011ff */
[----:B--2---:R-:W-:Y:S05]  /*8eb0*/  @!P0 NANOSLEEP.SYNCS 0x989680 ;  /* 0x009896800000895d */ /* 0x004fea0003900000 */
[----:B------:R-:W2:Y:S02]  /*8ec0*/  @!P0 SYNCS.PHASECHK.TRANS64 P0, [R0+URZ], R3 ;  /* 0x00000003000085a7 */ /* 0x000ea400080010ff */
[----:B--2---:R-:W-:Y:S05]  /*8ed0*/  @!P0 BRA `(.L_x_175) ;  /* 0xfffffffc00f08947 */ /* 0x004fea000383ffff */
[----:B------:R-:W-:Y:S05]  /*8ee0*/  BRA `(.L_x_176) ;  /* 0xffffffa000c47947 */ /* 0x000fea000383ffff */
.L_x_54:
[----:B------:R-:W-:-:S07]  /*8ef0*/  MOV R0, UR5 ;  /* 0x0000000500007c02 */ /* 0x000fce0008000f00 */
.L_x_177:
[----:B-1----:R1:W2:Y:S02]  /*8f00*/  SYNCS.PHASECHK.TRANS64.TRYWAIT P0, [R0+URZ], R3 ;  /* 0x00000003000075a7 */ /* 0x0022a400080011ff */
[----:B--2---:R-:W-:Y:S05]  /*8f10*/  @!P0 NANOSLEEP.SYNCS 0x989680 ;  /* 0x009896800000895d */ /* 0x004fea0003900000 */
[----:B------:R-:W2:Y:S02]  /*8f20*/  @!P0 SYNCS.PHASECHK.TRANS64 P0, [R0+URZ], R3 ;  /* 0x00000003000085a7 */ /* 0x000ea400080010ff */
[----:B--2---:R-:W-:Y:S05]  /*8f30*/  @!P0 BRA `(.L_x_177) ;  /* 0xfffffffc00f08947 */ /* 0x004fea000383ffff */
[----:B------:R-:W-:Y:S05]  /*8f40*/  BRA `(.L_x_178) ;  /* 0xffffffa000d07947 */ /* 0x000fea000383ffff */
.L_x_55:
[----:B------:R-:W-:-:S07]  /*8f50*/  MOV R0, UR5 ;  /* 0x0000000500007c02 */ /* 0x000fce0008000f00 */
.L_x_179:
[----:B-1----:R1:W2:Y:S02]  /*8f60*/  SYNCS.PHASECHK.TRANS64.TRYWAIT P0, [R0+URZ], R3 ;  /* 0x00000003000075a7 */ /* 0x0022a400080011ff */
[----:B--2---:R-:W-:Y:S05]  /*8f70*/  @!P0 NANOSLEEP.SYNCS 0x989680 ;  /* 0x009896800000895d */ /* 0x004fea0003900000 */
[----:B------:R-:W2:Y:S02]  /*8f80*/  @!P0 SYNCS.PHASECHK.TRANS64 P0, [R0+URZ], R3 ;  /* 0x00000003000085a7 */ /* 0x000ea400080010ff */
[----:B--2---:R-:W-:Y:S05]  /*8f90*/  @!P0 BRA `(.L_x_179) ;  /* 0xfffffffc00f08947 */ /* 0x004fea000383ffff */
[----:B------:R-:W-:Y:S05]  /*8fa0*/  BRA `(.L_x_180) ;  /* 0xffffffa000dc7947 */ /* 0x000fea000383ffff */
.L_x_56:
[----:B------:R-:W-:-:S07]  /*8fb0*/  MOV R0, UR5 ;  /* 0x0000000500007c02 */ /* 0x000fce0008000f00 */
.L_x_181:
[----:B-1----:R1:W2:Y:S02]  /*8fc0*/  SYNCS.PHASECHK.TRANS64.TRYWAIT P0, [R0+URZ], R3 ;  /* 0x00000003000075a7 */ /* 0x0022a400080011ff */
[----:B--2---:R-:W-:Y:S05]  /*8fd0*/  @!P0 NANOSLEEP.SYNCS 0x989680 ;  /* 0x009896800000895d */ /* 0x004fea0003900000 */
[----:B------:R-:W2:Y:S02]  /*8fe0*/  @!P0 SYNCS.PHASECHK.TRANS64 P0, [R0+URZ], R3 ;  /* 0x00000003000085a7 */ /* 0x000ea400080010ff */
[----:B--2---:R-:W-:Y:S05]  /*8ff0*/  @!P0 BRA `(.L_x_181) ;  /* 0xfffffffc00f08947 */ /* 0x004fea000383ffff */
[----:B------:R-:W-:Y:S05]  /*9000*/  BRA `(.L_x_182) ;  /* 0xffffffa000e87947 */ /* 0x000fea000383ffff */
.L_x_57:
[----:B------:R-:W-:-:S07]  /*9010*/  MOV R0, UR5 ;  /* 0x0000000500007c02 */ /* 0x000fce0008000f00 */
.L_x_183:
[----:B-1----:R1:W2:Y:S02]  /*9020*/  SYNCS.PHASECHK.TRANS64.TRYWAIT P0, [R0+URZ], R3 ;  /* 0x00000003000075a7 */ /* 0x0022a400080011ff */
[----:B--2---:R-:W-:Y:S05]  /*9030*/  @!P0 NANOSLEEP.SYNCS 0x989680 ;  /* 0x009896800000895d */ /* 0x004fea0003900000 */
[----:B------:R-:W2:Y:S02]  /*9040*/  @!P0 SYNCS.PHASECHK.TRANS64 P0, [R0+URZ], R3 ;  /* 0x00000003000085a7 */ /* 0x000ea400080010ff */
[----:B--2---:R-:W-:Y:S05]  /*9050*/  @!P0 BRA `(.L_x_183) ;  /* 0xfffffffc00f08947 */ /* 0x004fea000383ffff */
[----:B------:R-:W-:Y:S05]  /*9060*/  BRA `(.L_x_184) ;  /* 0xffffffa000f47947 */ /* 0x000fea000383ffff */
.L_x_58:
[----:B------:R-:W-:-:S07]  /*9070*/  MOV R0, UR5 ;  /* 0x0000000500007c02 */ /* 0x000fce0008000f00 */
.L_x_185:
[----:B-1----:R1:W2:Y:S02]  /*9080*/  SYNCS.PHASECHK.TRANS64.TRYWAIT P0, [R0+URZ], R3 ;  /* 0x00000003000075a7 */ /* 0x0022a400080011ff */
[----:B--2---:R-:W-:Y:S05]  /*9090*/  @!P0 NANOSLEEP.SYNCS 0x989680 ;  /* 0x009896800000895d */ /* 0x004fea0003900000 */
[----:B------:R-:W2:Y:S02]  /*90a0*/  @!P0 SYNCS.PHASECHK.TRANS64 P0, [R0+URZ], R3 ;  /* 0x00000003000085a7 */ /* 0x000ea400080010ff */
[----:B--2---:R-:W-:Y:S05]  /*90b0*/  @!P0 BRA `(.L_x_185) ;  /* 0xfffffffc00f08947 */ /* 0x004fea000383ffff */
[----:B------:R-:W-:Y:S05]  /*90c0*/  BRA `(.L_x_186) ;  /* 0xffffffa400007947 */ /* 0x000fea000383ffff */
.L_x_59:
[----:B------:R-:W-:-:S07]  /*90d0*/  MOV R0, UR5 ;  /* 0x0000000500007c02 */ /* 0x000fce0008000f00 */
.L_x_187:
[----:B-1----:R1:W2:Y:S02]  /*90e0*/  SYNCS.PHASECHK.TRANS64.TRYWAIT P0, [R0+URZ], R3 ;  /* 0x00000003000075a7 */ /* 0x0022a400080011ff */
[----:B--2---:R-:W-:Y:S05]  /*90f0*/  @!P0 NANOSLEEP.SYNCS 0x989680 ;  /* 0x009896800000895d */ /* 0x004fea0003900000 */
[----:B------:R-:W2:Y:S02]  /*9100*/  @!P0 SYNCS.PHASECHK.TRANS64 P0, [R0+URZ], R3 ;  /* 0x00000003000085a7 */ /* 0x000ea400080010ff */
[----:B--2---:R-:W-:Y:S05]  /*9110*/  @!P0 BRA `(.L_x_187) ;  /* 0xfffffffc00f08947 */ /* 0x004fea000383ffff */
[----:B------:R-:W-:Y:S05]  /*9120*/  BRA `(.L_x_188) ;  /* 0xffffffa4000c7947 */ /* 0x000fea000383ffff */
.L_x_60:
[----:B------:R-:W-:-:S07]  /*9130*/  MOV R0, UR5 ;  /* 0x0000000500007c02 */ /* 0x000fce0008000f00 */
.L_x_189:
[----:B-1----:R1:W2:Y:S02]  /*9140*/  SYNCS.PHASECHK.TRANS64.TRYWAIT P0, [R0+URZ], R3 ;  /* 0x00000003000075a7 */ /* 0x0022a400080011ff */
[----:B--2---:R-:W-:Y:S05]  /*9150*/  @!P0 NANOSLEEP.SYNCS 0x989680 ;  /* 0x009896800000895d */ /* 0x004fea0003900000 */
[----:B------:R-:W2:Y:S02]  /*9160*/  @!P0 SYNCS.PHASECHK.TRANS64 P0, [R0+URZ], R3 ;  /* 0x00000003000085a7 */ /* 0x000ea400080010ff */
[----:B--2---:R-:W-:Y:S05]  /*9170*/  @!P0 BRA `(.L_x_189) ;  /* 0xfffffffc00f08947 */ /* 0x004fea000383ffff */
[----:B------:R-:W-:Y:S05]  /*9180*/  BRA `(.L_x_190) ;  /* 0xffffffa400187947 */ /* 0x000fea000383ffff */
.L_x_61:
[----:B------:R-:W-:-:S07]  /*9190*/  MOV R0, UR5 ;  /* 0x0000000500007c02 */ /* 0x000fce0008000f00 */
.L_x_191:
[----:B-1----:R1:W2:Y:S02]  /*91a0*/  SYNCS.PHASECHK.TRANS64.TRYWAIT P0, [R0+URZ], R3 ;  /* 0x00000003000075a7 */ /* 0x0022a400080011ff */
[----:B--2---:R-:W-:Y:S05]  /*91b0*/  @!P0 NANOSLEEP.SYNCS 0x989680 ;  /* 0x009896800000895d */ /* 0x004fea0003900000 */
[----:B------:R-:W2:Y:S02]  /*91c0*/  @!P0 SYNCS.PHASECHK.TRANS64 P0, [R0+URZ], R3 ;  /* 0x00000003000085a7 */ /* 0x000ea400080010ff */
[----:B--2---:R-:W-:Y:S05]  /*91d0*/  @!P0 BRA `(.L_x_191) ;  /* 0xfffffffc00f08947 */ /* 0x004fea000383ffff */
[----:B------:R-:W-:Y:S05]  /*91e0*/  BRA `(.L_x_192) ;  /* 0xffffffa400247947 */ /* 0x000fea000383ffff */
.L_x_62:
[----:B------:R-:W-:-:S07]  /*91f0*/  MOV R0, UR5 ;  /* 0x0000000500007c02 */ /* 0x000fce0008000f00 */
.L_x_193:
[----:B-1----:R1:W2:Y:S02]  /*9200*/  SYNCS.PHASECHK.TRANS64.TRYWAIT P0, [R0+URZ], R3 ;  /* 0x00000003000075a7 */ /* 0x0022a400080011ff */
[----:B--2---:R-:W-:Y:S05]  /*9210*/  @!P0 NANOSLEEP.SYNCS 0x989680 ;  /* 0x009896800000895d */ /* 0x004fea0003900000 */
[----:B------:R-:W2:Y:S02]  /*9220*/  @!P0 SYNCS.PHASECHK.TRANS64 P0, [R0+URZ], R3 ;  /* 0x00000003000085a7 */ /* 0x000ea400080010ff */
[----:B--2---:R-:W-:Y:S05]  /*9230*/  @!P0 BRA `(.L_x_193) ;  /* 0xfffffffc00f08947 */ /* 0x004fea000383ffff */
[----:B------:R-:W-:Y:S05]  /*9240*/  BRA `(.L_x_194) ;  /* 0xffffffa400307947 */ /* 0x000fea000383ffff */
.L_x_63:
[----:B------:R-:W-:-:S07]  /*9250*/  MOV R0, UR5 ;  /* 0x0000000500007c02 */ /* 0x000fce0008000f00 */
.L_x_195:
[----:B-1----:R1:W2:Y:S02]  /*9260*/  SYNCS.PHASECHK.TRANS64.TRYWAIT P0, [R0+URZ], R3 ;  /* 0x00000003000075a7 */ /* 0x0022a400080011ff */
[----:B--2---:R-:W-:Y:S05]  /*9270*/  @!P0 NANOSLEEP.SYNCS 0x989680 ;  /* 0x009896800000895d */ /* 0x004fea0003900000 */
[----:B------:R-:W2:Y:S02]  /*9280*/  @!P0 SYNCS.PHASECHK.TRANS64 P0, [R0+URZ], R3 ;  /* 0x00000003000085a7 */ /* 0x000ea400080010ff */
[----:B--2---:R-:W-:Y:S05]  /*9290*/  @!P0 BRA `(.L_x_195) ;  /* 0xfffffffc00f08947 */ /* 0x004fea000383ffff */
[----:B------:R-:W-:Y:S05]  /*92a0*/  BRA `(.L_x_196) ;  /* 0xffffffa4003c7947 */ /* 0x000fea000383ffff */
.L_x_64:
[----:B------:R-:W-:-:S07]  /*92b0*/  MOV R0, UR5 ;  /* 0x0000000500007c02 */ /* 0x000fce0008000f00 */
.L_x_197:
[----:B-1----:R1:W2:Y:S02]  /*92c0*/  SYNCS.PHASECHK.TRANS64.TRYWAIT P0, [R0+URZ], R3 ;  /* 0x00000003000075a7 */ /* 0x0022a400080011ff */
[----:B--2---:R-:W-:Y:S05]  /*92d0*/  @!P0 NANOSLEEP.SYNCS 0x989680 ;  /* 0x009896800000895d */ /* 0x004fea0003900000 */
[----:B------:R-:W2:Y:S02]  /*92e0*/  @!P0 SYNCS.PHASECHK.TRANS64 P0, [R0+URZ], R3 ;  /* 0x00000003000085a7 */ /* 0x000ea400080010ff */
[----:B--2---:R-:W-:Y:S05]  /*92f0*/  @!P0 BRA `(.L_x_197) ;  /* 0xfffffffc00f08947 */ /* 0x004fea000383ffff */
[----:B------:R-:W-:Y:S05]  /*9300*/  BRA `(.L_x_198) ;  /* 0xffffffa400487947 */ /* 0x000fea000383ffff */
.L_x_65:
[----:B------:R-:W-:-:S07]  /*9310*/  MOV R0, UR5 ;  /* 0x0000000500007c02 */ /* 0x000fce0008000f00 */
.L_x_199:
[----:B-1----:R1:W2:Y:S02]  /*9320*/  SYNCS.PHASECHK.TRANS64.TRYWAIT P0, [R0+URZ], R3 ;  /* 0x00000003000075a7 */ /* 0x0022a400080011ff */
[----:B--2---:R-:W-:Y:S05]  /*9330*/  @!P0 NANOSLEEP.SYNCS 0x989680 ;  /* 0x009896800000895d */ /* 0x004fea0003900000 */
[----:B------:R-:W2:Y:S02]  /*9340*/  @!P0 SYNCS.PHASECHK.TRANS64 P0, [R0+URZ], R3 ;  /* 0x00000003000085a7 */ /* 0x000ea400080010ff */
[----:B--2---:R-:W-:Y:S05]  /*9350*/  @!P0 BRA `(.L_x_199) ;  /* 0xfffffffc00f08947 */ /* 0x004fea000383ffff */
[----:B------:R-:W-:Y:S05]  /*9360*/  BRA `(.L_x_200) ;  /* 0xffffffa400547947 */ /* 0x000fea000383ffff */
.L_x_66:
[----:B------:R-:W-:-:S07]  /*9370*/  MOV R0, UR5 ;  /* 0x0000000500007c02 */ /* 0x000fce0008000f00 */
.L_x_201:
[----:B-1----:R1:W2:Y:S02]  /*9380*/  SYNCS.PHASECHK.TRANS64.TRYWAIT P0, [R0+URZ], R3 ;  /* 0x00000003000075a7 */ /* 0x0022a400080011ff */
[----:B--2---:R-:W-:Y:S05]  /*9390*/  @!P0 NANOSLEEP.SYNCS 0x989680 ;  /* 0x009896800000895d */ /* 0x004fea0003900000 */
[----:B------:R-:W2:Y:S02]  /*93a0*/  @!P0 SYNCS.PHASECHK.TRANS64 P0, [R0+URZ], R3 ;  /* 0x00000003000085a7 */ /* 0x000ea400080010ff */
[----:B--2---:R-:W-:Y:S05]  /*93b0*/  @!P0 BRA `(.L_x_201) ;  /* 0xfffffffc00f08947 */ /* 0x004fea000383ffff */
[----:B------:R-:W-:Y:S05]  /*93c0*/  BRA `(.L_x_202) ;  /* 0xffffffa400607947 */ /* 0x000fea000383ffff */
.L_x_67:
[----:B------:R-:W-:-:S07]  /*93d0*/  MOV R0, UR5 ;  /* 0x0000000500007c02 */ /* 0x000fce0008000f00 */
.L_x_203:
[----:B-1----:R1:W2:Y:S02]  /*93e0*/  SYNCS.PHASECHK.TRANS64.TRYWAIT P0, [R0+URZ], R3 ;  /* 0x00000003000075a7 */ /* 0x0022a400080011ff */
[----:B--2---:R-:W-:Y:S05]  /*93f0*/  @!P0 NANOSLEEP.SYNCS 0x989680 ;  /* 0x009896800000895d */ /* 0x004fea0003900000 */
[----:B------:R-:W2:Y:S02]  /*9400*/  @!P0 SYNCS.PHASECHK.TRANS64 P0, [R0+URZ], R3 ;  /* 0x00000003000085a7 */ /* 0x000ea400080010ff */
[----:B--2---:R-:W-:Y:S05]  /*9410*/  @!P0 BRA `(.L_x_203) ;  /* 0xfffffffc00f08947 */ /* 0x004fea000383ffff */
[----:B------:R-:W-:Y:S05]  /*9420*/  BRA `(.L_x_204) ;  /* 0xffffffa4006c7947 */ /* 0x000fea000383ffff */
.L_x_68:
[----:B------:R-:W-:-:S07]  /*9430*/  MOV R0, UR5 ;  /* 0x0000000500007c02 */ /* 0x000fce0008000f00 */
.L_x_205:
[----:B-1----:R1:W2:Y:S02]  /*9440*/  SYNCS.PHASECHK.TRANS64.TRYWAIT P0, [R0+URZ], R3 ;  /* 0x00000003000075a7 */ /* 0x0022a400080011ff */
[----:B--2---:R-:W-:Y:S05]  /*9450*/  @!P0 NANOSLEEP.SYNCS 0x989680 ;  /* 0x009896800000895d */ /* 0x004fea0003900000 */
[----:B------:R-:W2:Y:S02]  /*9460*/  @!P0 SYNCS.PHASECHK.TRANS64 P0, [R0+URZ], R3 ;  /* 0x00000003000085a7 */ /* 0x000ea400080010ff */
[----:B--2---:R-:W-:Y:S05]  /*9470*/  @!P0 BRA `(.L_x_205) ;  /* 0xfffffffc00f08947 */ /* 0x004fea000383ffff */
[----:B------:R-:W-:Y:S05]  /*9480*/  BRA `(.L_x_206) ;  /* 0xffffffa400787947 */ /* 0x000fea000383ffff */
.L_x_69:
[----:B------:R-:W-:-:S07]  /*9490*/  MOV R0, UR5 ;  /* 0x0000000500007c02 */ /* 0x000fce0008000f00 */
.L_x_207:
[----:B-1----:R1:W2:Y:S02]  /*94a0*/  SYNCS.PHASECHK.TRANS64.TRYWAIT P0, [R0+URZ], R3 ;  /* 0x00000003000075a7 */ /* 0x0022a400080011ff */
[----:B--2---:R-:W-:Y:S05]  /*94b0*/  @!P0 NANOSLEEP.SYNCS 0x989680 ;  /* 0x009896800000895d */ /* 0x004fea0003900000 */
[----:B------:R-:W2:Y:S02]  /*94c0*/  @!P0 SYNCS.PHASECHK.TRANS64 P0, [R0+URZ], R3 ;  /* 0x00000003000085a7 */ /* 0x000ea400080010ff */
[----:B--2---:R-:W-:Y:S05]  /*94d0*/  @!P0 BRA `(.L_x_207) ;  /* 0xfffffffc00f08947 */ /* 0x004fea000383ffff */
[----:B------:R-:W-:Y:S05]  /*94e0*/  BRA `(.L_x_208) ;  /* 0xffffffa400847947 */ /* 0x000fea000383ffff */
.L_x_70:
[----:B------:R-:W-:-:S07]  /*94f0*/  MOV R0, UR5 ;  /* 0x0000000500007c02 */ /* 0x000fce0008000f00 */
.L_x_209:
[----:B-1----:R1:W2:Y:S02]  /*9500*/  SYNCS.PHASECHK.TRANS64.TRYWAIT P0, [R0+URZ], R3 ;  /* 0x00000003000075a7 */ /* 0x0022a400080011ff */
[----:B--2---:R-:W-:Y:S05]  /*9510*/  @!P0 NANOSLEEP.SYNCS 0x989680 ;  /* 0x009896800000895d */ /* 0x004fea0003900000 */
[----:B------:R-:W2:Y:S02]  /*9520*/  @!P0 SYNCS.PHASECHK.TRANS64 P0, [R0+URZ], R3 ;  /* 0x00000003000085a7 */ /* 0x000ea400080010ff */
[----:B--2---:R-:W-:Y:S05]  /*9530*/  @!P0 BRA `(.L_x_209) ;  /* 0xfffffffc00f08947 */ /* 0x004fea000383ffff */
[----:B------:R-:W-:Y:S05]  /*9540*/  BRA `(.L_x_210) ;  /* 0xffffffa400907947 */ /* 0x000fea000383ffff */
.L_x_71:
[----:B------:R-:W-:-:S07]  /*9550*/  MOV R0, UR5 ;  /* 0x0000000500007c02 */ /* 0x000fce0008000f00 */
.L_x_211:
[----:B-1----:R1:W2:Y:S02]  /*9560*/  SYNCS.PHASECHK.TRANS64.TRYWAIT P0, [R0+URZ], R3 ;  /* 0x00000003000075a7 */ /* 0x0022a400080011ff */
[----:B--2---:R-:W-:Y:S05]  /*9570*/  @!P0 NANOSLEEP.SYNCS 0x989680 ;  /* 0x009896800000895d */ /* 0x004fea0003900000 */
[----:B------:R-:W2:Y:S02]  /*9580*/  @!P0 SYNCS.PHASECHK.TRANS64 P0, [R0+URZ], R3 ;  /* 0x00000003000085a7 */ /* 0x000ea400080010ff */
[----:B--2---:R-:W-:Y:S05]  /*9590*/  @!P0 BRA `(.L_x_211) ;  /* 0xfffffffc00f08947 */ /* 0x004fea000383ffff */
[----:B------:R-:W-:Y:S05]  /*95a0*/  BRA `(.L_x_212) ;  /* 0xffffffa4009c7947 */ /* 0x000fea000383ffff */
.L_x_72:
[----:B------:R-:W-:-:S07]  /*95b0*/  MOV R0, UR5 ;  /* 0x0000000500007c02 */ /* 0x000fce0008000f00 */
.L_x_213:
[----:B-1----:R1:W2:Y:S02]  /*95c0*/  SYNCS.PHASECHK.TRANS64.TRYWAIT P0, [R0+URZ], R3 ;  /* 0x00000003000075a7 */ /* 0x0022a400080011ff */
[----:B--2---:R-:W-:Y:S05]  /*95d0*/  @!P0 NANOSLEEP.SYNCS 0x989680 ;  /* 0x009896800000895d */ /* 0x004fea0003900000 */
[----:B------:R-:W2:Y:S02]  /*95e0*/  @!P0 SYNCS.PHASECHK.TRANS64 P0, [R0+URZ], R3 ;  /* 0x00000003000085a7 */ /* 0x000ea400080010ff */
[----:B--2---:R-:W-:Y:S05]  /*95f0*/  @!P0 BRA `(.L_x_213) ;  /* 0xfffffffc00f08947 */ /* 0x004fea000383ffff */
[----:B------:R-:W-:Y:S05]  /*9600*/  BRA `(.L_x_214) ;  /* 0xffffffa400a87947 */ /* 0x000fea000383ffff */
.L_x_73:
[----:B------:R-:W-:-:S07]  /*9610*/  MOV R0, UR5 ;  /* 0x0000000500007c02 */ /* 0x000fce0008000f00 */
.L_x_215:
[----:B-1----:R1:W2:Y:S02]  /*9620*/  SYNCS.PHASECHK.TRANS64.TRYWAIT P0, [R0+URZ], R3 ;  /* 0x00000003000075a7 */ /* 0x0022a400080011ff */
[----:B--2---:R-:W-:Y:S05]  /*9630*/  @!P0 NANOSLEEP.SYNCS 0x989680 ;  /* 0x009896800000895d */ /* 0x004fea0003900000 */
[----:B------:R-:W2:Y:S02]  /*9640*/  @!P0 SYNCS.PHASECHK.TRANS64 P0, [R0+URZ], R3 ;  /* 0x00000003000085a7 */ /* 0x000ea400080010ff */
[----:B--2---:R-:W-:Y:S05]  /*9650*/  @!P0 BRA `(.L_x_215) ;  /* 0xfffffffc00f08947 */ /* 0x004fea000383ffff */
[----:B------:R-:W-:Y:S05]  /*9660*/  BRA `(.L_x_216) ;  /* 0xffffffa400b47947 */ /* 0x000fea000383ffff */
.L_x_74:
[----:B------:R-:W-:-:S07]  /*9670*/  MOV R0, UR5 ;  /* 0x0000000500007c02 */ /* 0x000fce0008000f00 */
.L_x_217:
[----:B-1----:R1:W2:Y:S02]  /*9680*/  SYNCS.PHASECHK.TRANS64.TRYWAIT P0, [R0+URZ], R3 ;  /* 0x00000003000075a7 */ /* 0x0022a400080011ff */
[----:B--2---:R-:W-:Y:S05]  /*9690*/  @!P0 NANOSLEEP.SYNCS 0x989680 ;  /* 0x009896800000895d */ /* 0x004fea0003900000 */
[----:B------:R-:W2:Y:S02]  /*96a0*/  @!P0 SYNCS.PHASECHK.TRANS64 P0, [R0+URZ], R3 ;  /* 0x00000003000085a7 */ /* 0x000ea400080010ff */
[----:B--2---:R-:W-:Y:S05]  /*96b0*/  @!P0 BRA `(.L_x_217) ;  /* 0xfffffffc00f08947 */ /* 0x004fea000383ffff */
[----:B------:R-:W-:Y:S05]  /*96c0*/  BRA `(.L_x_218) ;  /* 0xffffffa400c07947 */ /* 0x000fea000383ffff */
.L_x_75:
[----:B------:R-:W-:-:S07]  /*96d0*/  MOV R0, UR5 ;  /* 0x0000000500007c02 */ /* 0x000fce0008000f00 */
.L_x_219:
[----:B-1----:R1:W2:Y:S02]  /*96e0*/  SYNCS.PHASECHK.TRANS64.TRYWAIT P0, [R0+URZ], R3 ;  /* 0x00000003000075a7 */ /* 0x0022a400080011ff */
[----:B--2---:R-:W-:Y:S05]  /*96f0*/  @!P0 NANOSLEEP.SYNCS 0x989680 ;  /* 0x009896800000895d */ /* 0x004fea0003900000 */
[----:B------:R-:W2:Y:S02]  /*9700*/  @!P0 SYNCS.PHASECHK.TRANS64 P0, [R0+URZ], R3 ;  /* 0x00000003000085a7 */ /* 0x000ea400080010ff */
[----:B--2---:R-:W-:Y:S05]  /*9710*/  @!P0 BRA `(.L_x_219) ;  /* 0xfffffffc00f08947 */ /* 0x004fea000383ffff */
[----:B------:R-:W-:Y:S05]  /*9720*/  BRA `(.L_x_220) ;  /* 0xffffffa400cc7947 */ /* 0x000fea000383ffff */
.L_x_76:
[----:B------:R-:W-:-:S07]  /*9730*/  MOV R0, UR5 ;  /* 0x0000000500007c02 */ /* 0x000fce0008000f00 */
.L_x_221:
[----:B-1----:R1:W2:Y:S02]  /*9740*/  SYNCS.PHASECHK.TRANS64.TRYWAIT P0, [R0+URZ], R3 ;  /* 0x00000003000075a7 */ /* 0x0022a400080011ff */
[----:B--2---:R-:W-:Y:S05]  /*9750*/  @!P0 NANOSLEEP.SYNCS 0x989680 ;  /* 0x009896800000895d */ /* 0x004fea0003900000 */
[----:B------:R-:W2:Y:S02]  /*9760*/  @!P0 SYNCS.PHASECHK.TRANS64 P0, [R0+URZ], R3 ;  /* 0x00000003000085a7 */ /* 0x000ea400080010ff */
[----:B--2---:R-:W-:Y:S05]  /*9770*/  @!P0 BRA `(.L_x_221) ;  /* 0xfffffffc00f08947 */ /* 0x004fea000383ffff */
[----:B------:R-:W-:Y:S05]  /*9780*/  BRA `(.L_x_222) ;  /* 0xffffffa400d87947 */ /* 0x000fea000383ffff */
.L_x_77:
[----:B------:R-:W-:-:S07]  /*9790*/  MOV R0, UR5 ;  /* 0x0000000500007c02 */ /* 0x000fce0008000f00 */
.L_x_223:
[----:B-1----:R1:W2:Y:S02]  /*97a0*/  SYNCS.PHASECHK.TRANS64.TRYWAIT P0, [R0+URZ], R3 ;  /* 0x00000003000075a7 */ /* 0x0022a400080011ff */
[----:B--2---:R-:W-:Y:S05]  /*97b0*/  @!P0 NANOSLEEP.SYNCS 0x989680 ;  /* 0x009896800000895d */ /* 0x004fea0003900000 */
[----:B------:R-:W2:Y:S02]  /*97c0*/  @!P0 SYNCS.PHASECHK.TRANS64 P0, [R0+URZ], R3 ;  /* 0x00000003000085a7 */ /* 0x000ea400080010ff */
[----:B--2---:R-:W-:Y:S05]  /*97d0*/  @!P0 BRA `(.L_x_223) ;  /* 0xfffffffc00f08947 */ /* 0x004fea000383ffff */
[----:B------:R-:W-:Y:S05]  /*97e0*/  BRA `(.L_x_224) ;  /* 0xffffffa400e47947 */ /* 0x000fea000383ffff */
.L_x_78:
[----:B------:R-:W-:-:S07]  /*97f0*/  MOV R0, UR5 ;  /* 0x0000000500007c02 */ /* 0x000fce0008000f00 */
.L_x_225:
[----:B-1----:R1:W2:Y:S02]  /*9800*/  SYNCS.PHASECHK.TRANS64.TRYWAIT P0, [R0+URZ], R3 ;  /* 0x00000003000075a7 */ /* 0x0022a400080011ff */
[----:B--2---:R-:W-:Y:S05]  /*9810*/  @!P0 NANOSLEEP.SYNCS 0x989680 ;  /* 0x009896800000895d */ /* 0x004fea0003900000 */
[----:B------:R-:W2:Y:S02]  /*9820*/  @!P0 SYNCS.PHASECHK.TRANS64 P0, [R0+URZ], R3 ;  /* 0x00000003000085a7 */ /* 0x000ea400080010ff */
[----:B--2---:R-:W-:Y:S05]  /*9830*/  @!P0 BRA `(.L_x_225) ;  /* 0xfffffffc00f08947 */ /* 0x004fea000383ffff */
[----:B------:R-:W-:Y:S05]  /*9840*/  BRA `(.L_x_226) ;  /* 0xffffffa400f07947 */ /* 0x000fea000383ffff */
.L_x_79:
[----:B------:R-:W-:-:S07]  /*9850*/  MOV R0, UR5 ;  /* 0x0000000500007c02 */ /* 0x000fce0008000f00 */
.L_x_227:
[----:B-1----:R1:W2:Y:S02]  /*9860*/  SYNCS.PHASECHK.TRANS64.TRYWAIT P0, [R0+URZ], R3 ;  /* 0x00000003000075a7 */ /* 0x0022a400080011ff */
[----:B--2---:R-:W-:Y:S05]  /*9870*/  @!P0 NANOSLEEP.SYNCS 0x989680 ;  /* 0x009896800000895d */ /* 0x004fea0003900000 */
[----:B------:R-:W2:Y:S02]  /*9880*/  @!P0 SYNCS.PHASECHK.TRANS64 P0, [R0+URZ], R3 ;  /* 0x00000003000085a7 */ /* 0x000ea400080010ff */
[----:B--2---:R-:W-:Y:S05]  /*9890*/  @!P0 BRA `(.L_x_227) ;  /* 0xfffffffc00f08947 */ /* 0x004fea000383ffff */
[----:B------:R-:W-:Y:S05]  /*98a0*/  BRA `(.L_x_228) ;  /* 0xffffffa400fc7947 */ /* 0x000fea000383ffff */
.L_x_80:
[----:B------:R-:W-:-:S07]  /*98b0*/  MOV R0, UR5 ;  /* 0x0000000500007c02 */ /* 0x000fce0008000f00 */
.L_x_229:
[----:B-1----:R1:W2:Y:S02]  /*98c0*/  SYNCS.PHASECHK.TRANS64.TRYWAIT P0, [R0+URZ], R3 ;  /* 0x00000003000075a7 */ /* 0x0022a400080011ff */
[----:B--2---:R-:W-:Y:S05]  /*98d0*/  @!P0 NANOSLEEP.SYNCS 0x989680 ;  /* 0x009896800000895d */ /* 0x004fea0003900000 */
[----:B------:R-:W2:Y:S02]  /*98e0*/  @!P0 SYNCS.PHASECHK.TRANS64 P0, [R0+URZ], R3 ;  /* 0x00000003000085a7 */ /* 0x000ea400080010ff */
[----:B--2---:R-:W-:Y:S05]  /*98f0*/  @!P0 BRA `(.L_x_229) ;  /* 0xfffffffc00f08947 */ /* 0x004fea000383ffff */
[----:B------:R-:W-:Y:S05]  /*9900*/  BRA `(.L_x_230) ;  /* 0xffffffa800087947 */ /* 0x000fea000383ffff */
.L_x_81:
[----:B------:R-:W-:-:S07]  /*9910*/  MOV R0, UR5 ;  /* 0x0000000500007c02 */ /* 0x000fce0008000f00 */
.L_x_231:
[----:B-1----:R1:W2:Y:S02]  /*9920*/  SYNCS.PHASECHK.TRANS64.TRYWAIT P0, [R0+URZ], R3 ;  /* 0x00000003000075a7 */ /* 0x0022a400080011ff */
[----:B--2---:R-:W-:Y:S05]  /*9930*/  @!P0 NANOSLEEP.SYNCS 0x989680 ;  /* 0x009896800000895d */ /* 0x004fea0003900000 */
[----:B------:R-:W2:Y:S02]  /*9940*/  @!P0 SYNCS.PHASECHK.TRANS64 P0, [R0+URZ], R3 ;  /* 0x00000003000085a7 */ /* 0x000ea400080010ff */
[----:B--2---:R-:W-:Y:S05]  /*9950*/  @!P0 BRA `(.L_x_231) ;  /* 0xfffffffc00f08947 */ /* 0x004fea000383ffff */
[----:B------:R-:W-:Y:S05]  /*9960*/  BRA `(.L_x_232) ;  /* 0xffffffa800147947 */ /* 0x000fea000383ffff */
.L_x_82:
[----:B------:R-:W-:-:S07]  /*9970*/  MOV R0, UR5 ;  /* 0x0000000500007c02 */ /* 0x000fce0008000f00 */
.L_x_233:
[----:B-1----:R1:W2:Y:S02]  /*9980*/  SYNCS.PHASECHK.TRANS64.TRYWAIT P0, [R0+URZ], R3 ;  /* 0x00000003000075a7 */ /* 0x0022a400080011ff */
[----:B--2---:R-:W-:Y:S05]  /*9990*/  @!P0 NANOSLEEP.SYNCS 0x989680 ;  /* 0x009896800000895d */ /* 0x004fea0003900000 */
[----:B------:R-:W2:Y:S02]  /*99a0*/  @!P0 SYNCS.PHASECHK.TRANS64 P0, [R0+URZ], R3 ;  /* 0x00000003000085a7 */ /* 0x000ea400080010ff */
[----:B--2---:R-:W-:Y:S05]  /*99b0*/  @!P0 BRA `(.L_x_233) ;  /* 0xfffffffc00f08947 */ /* 0x004fea000383ffff */
[----:B------:R-:W-:Y:S05]  /*99c0*/  BRA `(.L_x_234) ;  /* 0xffffffa800207947 */ /* 0x000fea000383ffff */
.L_x_83:
[----:B------:R-:W-:-:S07]  /*99d0*/  MOV R0, UR5 ;  /* 0x0000000500007c02 */ /* 0x000fce0008000f00 */
.L_x_235:
[----:B-1----:R1:W2:Y:S02]  /*99e0*/  SYNCS.PHASECHK.TRANS64.TRYWAIT P0, [R0+URZ], R3 ;  /* 0x00000003000075a7 */ /* 0x0022a400080011ff */
[----:B--2---:R-:W-:Y:S05]  /*99f0*/  @!P0 NANOSLEEP.SYNCS 0x989680 ;  /* 0x009896800000895d */ /* 0x004fea0003900000 */
[----:B------:R-:W2:Y:S02]  /*9a00*/  @!P0 SYNCS.PHASECHK.TRANS64 P0, [R0+URZ], R3 ;  /* 0x00000003000085a7 */ /* 0x000ea400080010ff */
[----:B--2---:R-:W-:Y:S05]  /*9a10*/  @!P0 BRA `(.L_x_235) ;  /* 0xfffffffc00f08947 */ /* 0x004fea000383ffff */
[----:B------:R-:W-:Y:S05]  /*9a20*/  BRA `(.L_x_236) ;  /* 0xffffffa8002c7947 */ /* 0x000fea000383ffff */
.L_x_84:
[----:B------:R-:W-:-:S07]  /*9a30*/  MOV R0, UR5 ;  /* 0x0000000500007c02 */ /* 0x000fce0008000f00 */
.L_x_237:
[----:B-1----:R1:W2:Y:S02]  /*9a40*/  SYNCS.PHASECHK.TRANS64.TRYWAIT P0, [R0+URZ], R3 ;  /* 0x00000003000075a7 */ /* 0x0022a400080011ff */
[----:B--2---:R-:W-:Y:S05]  /*9a50*/  @!P0 NANOSLEEP.SYNCS 0x989680 ;  /* 0x009896800000895d */ /* 0x004fea0003900000 */
[----:B------:R-:W2:Y:S02]  /*9a60*/  @!P0 SYNCS.PHASECHK.TRANS64 P0, [R0+URZ], R3 ;  /* 0x00000003000085a7 */ /* 0x000ea400080010ff */
[----:B--2---:R-:W-:Y:S05]  /*9a70*/  @!P0 BRA `(.L_x_237) ;  /* 0xfffffffc00f08947 */ /* 0x004fea000383ffff */
[----:B------:R-:W-:Y:S05]  /*9a80*/  BRA `(.L_x_238) ;  /* 0xffffffa800387947 */ /* 0x000fea000383ffff */
.L_x_85:
[----:B------:R-:W-:-:S07]  /*9a90*/  MOV R0, UR5 ;  /* 0x0000000500007c02 */ /* 0x000fce0008000f00 */
.L_x_239:
[----:B-1----:R1:W2:Y:S02]  /*9aa0*/  SYNCS.PHASECHK.TRANS64.TRYWAIT P0, [R0+URZ], R3 ;  /* 0x00000003000075a7 */ /* 0x0022a400080011ff */
[----:B--2---:R-:W-:Y:S05]  /*9ab0*/  @!P0 NANOSLEEP.SYNCS 0x989680 ;  /* 0x009896800000895d */ /* 0x004fea0003900000 */
[----:B------:R-:W2:Y:S02]  /*9ac0*/  @!P0 SYNCS.PHASECHK.TRANS64 P0, [R0+URZ], R3 ;  /* 0x00000003000085a7 */ /* 0x000ea400080010ff */
[----:B--2---:R-:W-:Y:S05]  /*9ad0*/  @!P0 BRA `(.L_x_239) ;  /* 0xfffffffc00f08947 */ /* 0x004fea000383ffff */
[----:B------:R-:W-:Y:S05]  /*9ae0*/  BRA `(.L_x_240) ;  /* 0xffffffa800447947 */ /* 0x000fea000383ffff */
.L_x_86:
[----:B------:R-:W-:-:S07]  /*9af0*/  MOV R0, UR5 ;  /* 0x0000000500007c02 */ /* 0x000fce0008000f00 */
.L_x_241:
[----:B-1----:R1:W2:Y:S02]  /*9b00*/  SYNCS.PHASECHK.TRANS64.TRYWAIT P0, [R0+URZ], R3 ;  /* 0x00000003000075a7 */ /* 0x0022a400080011ff */
[----:B--2---:R-:W-:Y:S05]  /*9b10*/  @!P0 NANOSLEEP.SYNCS 0x989680 ;  /* 0x009896800000895d */ /* 0x004fea0003900000 */
[----:B------:R-:W2:Y:S02]  /*9b20*/  @!P0 SYNCS.PHASECHK.TRANS64 P0, [R0+URZ], R3 ;  /* 0x00000003000085a7 */ /* 0x000ea400080010ff */
[----:B--2---:R-:W-:Y:S05]  /*9b30*/  @!P0 BRA `(.L_x_241) ;  /* 0xfffffffc00f08947 */ /* 0x004fea000383ffff */
[----:B------:R-:W-:Y:S05]  /*9b40*/  BRA `(.L_x_242) ;  /* 0xffffffa800507947 */ /* 0x000fea000383ffff */
.L_x_87:
[----:B------:R-:W-:-:S07]  /*9b50*/  MOV R0, UR5 ;  /* 0x0000000500007c02 */ /* 0x000fce0008000f00 */
.L_x_243:
[----:B-1----:R1:W2:Y:S02]  /*9b60*/  SYNCS.PHASECHK.TRANS64.TRYWAIT P0, [R0+URZ], R3 ;  /* 0x00000003000075a7 */ /* 0x0022a400080011ff */
[----:B--2---:R-:W-:Y:S05]  /*9b70*/  @!P0 NANOSLEEP.SYNCS 0x989680 ;  /* 0x009896800000895d */ /* 0x004fea0003900000 */
[----:B------:R-:W2:Y:S02]  /*9b80*/  @!P0 SYNCS.PHASECHK.TRANS64 P0, [R0+URZ], R3 ;  /* 0x00000003000085a7 */ /* 0x000ea400080010ff */
[----:B--2---:R-:W-:Y:S05]  /*9b90*/  @!P0 BRA `(.L_x_243) ;  /* 0xfffffffc00f08947 */ /* 0x004fea000383ffff */
[----:B------:R-:W-:Y:S05]  /*9ba0*/  BRA `(.L_x_244) ;  /* 0xffffffa8005c7947 */ /* 0x000fea000383ffff */
.L_x_88:
[----:B------:R-:W-:-:S07]  /*9bb0*/  MOV R0, UR5 ;  /* 0x0000000500007c02 */ /* 0x000fce0008000f00 */
.L_x_245:
[----:B-1----:R1:W2:Y:S02]  /*9bc0*/  SYNCS.PHASECHK.TRANS64.TRYWAIT P0, [R0+URZ], R3 ;  /* 0x00000003000075a7 */ /* 0x0022a400080011ff */
[----:B--2---:R-:W-:Y:S05]  /*9bd0*/  @!P0 NANOSLEEP.SYNCS 0x989680 ;  /* 0x009896800000895d */ /* 0x004fea0003900000 */
[----:B------:R-:W2:Y:S02]  /*9be0*/  @!P0 SYNCS.PHASECHK.TRANS64 P0, [R0+URZ], R3 ;  /* 0x00000003000085a7 */ /* 0x000ea400080010ff */
[----:B--2---:R-:W-:Y:S05]  /*9bf0*/  @!P0 BRA `(.L_x_245) ;  /* 0xfffffffc00f08947 */ /* 0x004fea000383ffff */
[----:B------:R-:W-:Y:S05]  /*9c00*/  BRA `(.L_x_246) ;  /* 0xffffffa800687947 */ /* 0x000fea000383ffff */
.L_x_89:
[----:B------:R-:W-:-:S07]  /*9c10*/  MOV R0, UR5 ;  /* 0x0000000500007c02 */ /* 0x000fce0008000f00 */
.L_x_247:
[----:B-1----:R1:W2:Y:S02]  /*9c20*/  SYNCS.PHASECHK.TRANS64.TRYWAIT P0, [R0+URZ], R3 ;  /* 0x00000003000075a7 */ /* 0x0022a400080011ff */
[----:B--2---:R-:W-:Y:S05]  /*9c30*/  @!P0 NANOSLEEP.SYNCS 0x989680 ;  /* 0x009896800000895d */ /* 0x004fea0003900000 */
[----:B------:R-:W2:Y:S02]  /*9c40*/  @!P0 SYNCS.PHASECHK.TRANS64 P0, [R0+URZ], R3 ;  /* 0x00000003000085a7 */ /* 0x000ea400080010ff */
[----:B--2---:R-:W-:Y:S05]  /*9c50*/  @!P0 BRA `(.L_x_247) ;  /* 0xfffffffc00f08947 */ /* 0x004fea000383ffff */
[----:B------:R-:W-:Y:S05]  /*9c60*/  BRA `(.L_x_248) ;  /* 0xffffffa800747947 */ /* 0x000fea000383ffff */
.L_x_90:
[----:B------:R-:W-:-:S07]  /*9c70*/  MOV R0, UR5 ;  /* 0x0000000500007c02 */ /* 0x000fce0008000f00 */
.L_x_249:
[----:B-1----:R1:W2:Y:S02]  /*9c80*/  SYNCS.PHASECHK.TRANS64.TRYWAIT P0, [R0+URZ], R3 ;  /* 0x00000003000075a7 */ /* 0x0022a400080011ff */
[----:B--2---:R-:W-:Y:S05]  /*9c90*/  @!P0 NANOSLEEP.SYNCS 0x989680 ;  /* 0x009896800000895d */ /* 0x004fea0003900000 */
[----:B------:R-:W2:Y:S02]  /*9ca0*/  @!P0 SYNCS.PHASECHK.TRANS64 P0, [R0+URZ], R3 ;  /* 0x00000003000085a7 */ /* 0x000ea400080010ff */
[----:B--2---:R-:W-:Y:S05]  /*9cb0*/  @!P0 BRA `(.L_x_249) ;  /* 0xfffffffc00f08947 */ /* 0x004fea000383ffff */
[----:B------:R-:W-:Y:S05]  /*9cc0*/  BRA `(.L_x_250) ;  /* 0xffffffa800807947 */ /* 0x000fea000383ffff */
.L_x_91:
[----:B------:R-:W-:-:S07]  /*9cd0*/  MOV R0, UR5 ;  /* 0x0000000500007c02 */ /* 0x000fce0008000f00 */
.L_x_251:
[----:B-1----:R1:W2:Y:S02]  /*9ce0*/  SYNCS.PHASECHK.TRANS64.TRYWAIT P0, [R0+URZ], R3 ;  /* 0x00000003000075a7 */ /* 0x0022a400080011ff */
[----:B--2---:R-:W-:Y:S05]  /*9cf0*/  @!P0 NANOSLEEP.SYNCS 0x989680 ;  /* 0x009896800000895d */ /* 0x004fea0003900000 */
[----:B------:R-:W2:Y:S02]  /*9d00*/  @!P0 SYNCS.PHASECHK.TRANS64 P0, [R0+URZ], R3 ;  /* 0x00000003000085a7 */ /* 0x000ea400080010ff */
[----:B--2---:R-:W-:Y:S05]  /*9d10*/  @!P0 BRA `(.L_x_251) ;  /* 0xfffffffc00f08947 */ /* 0x004fea000383ffff */
[----:B------:R-:W-:Y:S05]  /*9d20*/  BRA `(.L_x_252) ;  /* 0xffffffa8008c7947 */ /* 0x000fea000383ffff */
.L_x_92:
[----:B------:R-:W-:-:S07]  /*9d30*/  MOV R0, UR5 ;  /* 0x0000000500007c02 */ /* 0x000fce0008000f00 */
.L_x_253:
[----:B-1----:R1:W2:Y:S02]  /*9d40*/  SYNCS.PHASECHK.TRANS64.TRYWAIT P0, [R0+URZ], R3 ;  /* 0x00000003000075a7 */ /* 0x0022a400080011ff */
[----:B--2---:R-:W-:Y:S05]  /*9d50*/  @!P0 NANOSLEEP.SYNCS 0x989680 ;  /* 0x009896800000895d */ /* 0x004fea0003900000 */
[----:B------:R-:W2:Y:S02]  /*9d60*/  @!P0 SYNCS.PHASECHK.TRANS64 P0, [R0+URZ], R3 ;  /* 0x00000003000085a7 */ /* 0x000ea400080010ff */
[----:B--2---:R-:W-:Y:S05]  /*9d70*/  @!P0 BRA `(.L_x_253) ;  /* 0xfffffffc00f08947 */ /* 0x004fea000383ffff */
[----:B------:R-:W-:Y:S05]  /*9d80*/  BRA `(.L_x_254) ;  /* 0xffffffa800987947 */ /* 0x000fea000383ffff */
.L_x_93:
[----:B------:R-:W-:-:S07]  /*9d90*/  MOV R0, UR5 ;  /* 0x0000000500007c02 */ /* 0x000fce0008000f00 */
.L_x_255:
[----:B-1----:R1:W2:Y:S02]  /*9da0*/  SYNCS.PHASECHK.TRANS64.TRYWAIT P0, [R0+URZ], R3 ;  /* 0x00000003000075a7 */ /* 0x0022a400080011ff */
[----:B--2---:R-:W-:Y:S05]  /*9db0*/  @!P0 NANOSLEEP.SYNCS 0x989680 ;  /* 0x009896800000895d */ /* 0x004fea0003900000 */
[----:B------:R-:W2:Y:S02]  /*9dc0*/  @!P0 SYNCS.PHASECHK.TRANS64 P0, [R0+URZ], R3 ;  /* 0x00000003000085a7 */ /* 0x000ea400080010ff */
[----:B--2---:R-:W-:Y:S05]  /*9dd0*/  @!P0 BRA `(.L_x_255) ;  /* 0xfffffffc00f08947 */ /* 0x004fea000383ffff */
[----:B------:R-:W-:Y:S05]  /*9de0*/  BRA `(.L_x_256) ;  /* 0xffffffa800a47947 */ /* 0x000fea000383ffff */
.L_x_94:
[----:B------:R-:W-:-:S07]  /*9df0*/  MOV R0, UR5 ;  /* 0x0000000500007c02 */ /* 0x000fce0008000f00 */
.L_x_257:
[----:B-1----:R1:W2:Y:S02]  /*9e00*/  SYNCS.PHASECHK.TRANS64.TRYWAIT P0, [R0+URZ], R3 ;  /* 0x00000003000075a7 */ /* 0x0022a400080011ff */
[----:B--2---:R-:W-:Y:S05]  /*9e10*/  @!P0 NANOSLEEP.SYNCS 0x989680 ;  /* 0x009896800000895d */ /* 0x004fea0003900000 */
[----:B------:R-:W2:Y:S02]  /*9e20*/  @!P0 SYNCS.PHASECHK.TRANS64 P0, [R0+URZ], R3 ;  /* 0x00000003000085a7 */ /* 0x000ea400080010ff */
[----:B--2---:R-:W-:Y:S05]  /*9e30*/  @!P0 BRA `(.L_x_257) ;  /* 0xfffffffc00f08947 */ /* 0x004fea000383ffff */
[----:B------:R-:W-:Y:S05]  /*9e40*/  BRA `(.L_x_258) ;  /* 0xffffffa800b07947 */ /* 0x000fea000383ffff */
.L_x_95:
[----:B------:R-:W-:-:S07]  /*9e50*/  MOV R0, UR5 ;  /* 0x0000000500007c02 */ /* 0x000fce0008000f00 */
.L_x_259:
[----:B-1----:R1:W2:Y:S02]  /*9e60*/  SYNCS.PHASECHK.TRANS64.TRYWAIT P0, [R0+URZ], R3 ;  /* 0x00000003000075a7 */ /* 0x0022a400080011ff */
[----:B--2---:R-:W-:Y:S05]  /*9e70*/  @!P0 NANOSLEEP.SYNCS 0x989680 ;  /* 0x009896800000895d */ /* 0x004fea0003900000 */
[----:B------:R-:W2:Y:S02]  /*9e80*/  @!P0 SYNCS.PHASECHK.TRANS64 P0, [R0+URZ], R3 ;  /* 0x00000003000085a7 */ /* 0x000ea400080010ff */
[----:B--2---:R-:W-:Y:S05]  /*9e90*/  @!P0 BRA `(.L_x_259) ;  /* 0xfffffffc00f08947 */ /* 0x004fea000383ffff */
[----:B------:R-:W-:Y:S05]  /*9ea0*/  BRA `(.L_x_260) ;  /* 0xffffffa800bc7947 */ /* 0x000fea000383ffff */
.L_x_96:
[----:B------:R-:W-:-:S07]  /*9eb0*/  MOV R0, UR5 ;  /* 0x0000000500007c02 */ /* 0x000fce0008000f00 */
.L_x_261:
[----:B-1----:R1:W2:Y:S02]  /*9ec0*/  SYNCS.PHASECHK.TRANS64.TRYWAIT P0, [R0+URZ], R3 ;  /* 0x00000003000075a7 */ /* 0x0022a400080011ff */
[----:B--2---:R-:W-:Y:S05]  /*9ed0*/  @!P0 NANOSLEEP.SYNCS 0x989680 ;  /* 0x009896800000895d */ /* 0x004fea0003900000 */
[----:B------:R-:W2:Y:S02]  /*9ee0*/  @!P0 SYNCS.PHASECHK.TRANS64 P0, [R0+URZ], R3 ;  /* 0x00000003000085a7 */ /* 0x000ea400080010ff */
[----:B--2---:R-:W-:Y:S05]  /*9ef0*/  @!P0 BRA `(.L_x_261) ;  /* 0xfffffffc00f08947 */ /* 0x004fea000383ffff */
[----:B------:R-:W-:Y:S05]  /*9f00*/  BRA `(.L_x_262) ;  /* 0xffffffa800c87947 */ /* 0x000fea000383ffff */
.L_x_99:
[----:B--2---:R2:W3:Y:S02]  /*9f10*/  SYNCS.PHASECHK.TRANS64.TRYWAIT P0, [R2+URZ+0x3e0], R4 ;  /* 0x0003e004020075a7 */ /* 0x0044e400080011ff */
[----:B---3--:R-:W-:Y:S05]  /*9f20*/  @!P0 NANOSLEEP.SYNCS 0x989680 ;  /* 0x009896800000895d */ /* 0x008fea0003900000 */
[----:B------:R-:W3:Y:S02]  /*9f30*/  @!P0 SYNCS.PHASECHK.TRANS64 P0, [R2+URZ+0x3e0], R4 ;  /* 0x0003e004020085a7 */ /* 0x000ee400080010ff */
[----:B---3--:R-:W-:Y:S05]  /*9f40*/  @!P0 BRA `(.L_x_99) ;  /* 0xfffffffc00f08947 */ /* 0x008fea000383ffff */
[----:B------:R-:W-:Y:S05]  /*9f50*/  BRA `(.L_x_263) ;  /* 0xffffffac00247947 */ /* 0x000fea000383ffff */
.L_x_100:
[----:B------:R-:W-:-:S07]  /*9f60*/  MOV R2, UR4 ;  /* 0x0000000400027c02 */ /* 0x000fce0008000f00 */
.L_x_264:
[----:B--2---:R2:W3:Y:S02]  /*9f70*/  SYNCS.PHASECHK.TRANS64.TRYWAIT P0, [R2+URZ+0x390], R5 ;  /* 0x00039005020075a7 */ /* 0x0044e400080011ff */
[----:B---3--:R-:W-:Y:S05]  /*9f80*/  @!P0 NANOSLEEP.SYNCS 0x989680 ;  /* 0x009896800000895d */ /* 0x008fea0003900000 */
[----:B------:R-:W3:Y:S02]  /*9f90*/  @!P0 SYNCS.PHASECHK.TRANS64 P0, [R2+URZ+0x390], R5 ;  /* 0x00039005020085a7 */ /* 0x000ee400080010ff */
[----:B---3--:R-:W-:Y:S05]  /*9fa0*/  @!P0 BRA `(.L_x_264) ;  /* 0xfffffffc00f08947 */ /* 0x008fea000383ffff */
[----:B------:R-:W-:Y:S05]  /*9fb0*/  BRA `(.L_x_265) ;  /* 0xffffffac00347947 */ /* 0x000fea000383ffff */
.L_x_101:
[----:B--2---:R2:W3:Y:S02]  /*9fc0*/  SYNCS.PHASECHK.TRANS64.TRYWAIT P1, [R2+URZ+0x380], R4 ;  /* 0x00038004020075a7 */ /* 0x0044e400080211ff */
[----:B---3--:R-:W-:Y:S05]  /*9fd0*/  @!P1 NANOSLEEP.SYNCS 0x989680 ;  /* 0x009896800000995d */ /* 0x008fea0003900000 */
[----:B------:R-:W3:Y:S02]  /*9fe0*/  @!P1 SYNCS.PHASECHK.TRANS64 P1, [R2+URZ+0x380], R4 ;  /* 0x00038004020095a7 */ /* 0x000ee400080210ff */
[----:B---3--:R-:W-:Y:S05]  /*9ff0*/  @!P1 BRA `(.L_x_101) ;  /* 0xfffffffc00f09947 */ /* 0x008fea000383ffff */
[----:B------:R-:W-:Y:S05]  /*a000*/  BRA `(.L_x_266) ;  /* 0xffffffac00647947 */ /* 0x000fea000383ffff */
.L_x_104:
[----:B------:R-:W-:-:S07]  /*a010*/  MOV R0, UR4 ;  /* 0x0000000400007c02 */ /* 0x000fce0008000f00 */
.L_x_267:
[----:B--2---:R2:W3:Y:S02]  /*a020*/  SYNCS.PHASECHK.TRANS64.TRYWAIT P0, [R0+URZ+0x390], R2 ;  /* 0x00039002000075a7 */ /* 0x0044e400080011ff */
[----:B---3--:R-:W-:Y:S05]  /*a030*/  @!P0 NANOSLEEP.SYNCS 0x989680 ;  /* 0x009896800000895d */ /* 0x008fea0003900000 */
[----:B------:R-:W3:Y:S02]  /*a040*/  @!P0 SYNCS.PHASECHK.TRANS64 P0, [R0+URZ+0x390], R2 ;  /* 0x00039002000085a7 */ /* 0x000ee400080010ff */
[----:B---3--:R-:W-:Y:S05]  /*a050*/  @!P0 BRA `(.L_x_267) ;  /* 0xfffffffc00f08947 */ /* 0x008fea000383ffff */
[----:B------:R-:W-:Y:S05]  /*a060*/  BRA `(.L_x_103) ;  /* 0xffffffac00b87947 */ /* 0x000fea000383ffff */
.L_x_111:
[----:B-1----:R1:W2:Y:S02]  /*a070*/  SYNCS.PHASECHK.TRANS64.TRYWAIT P1, [R0+URZ+0x380], R2 ;  /* 0x00038002000075a7 */ /* 0x0022a400080211ff */
[----:B--2---:R-:W-:Y:S05]  /*a080*/  @!P1 NANOSLEEP.SYNCS 0x989680 ;  /* 0x009896800000995d */ /* 0x004fea0003900000 */
[----:B------:R-:W2:Y:S02]  /*a090*/  @!P1 SYNCS.PHASECHK.TRANS64 P1, [R0+URZ+0x380], R2 ;  /* 0x00038002000095a7 */ /* 0x000ea400080210ff */
[----:B--2---:R-:W-:Y:S05]  /*a0a0*/  @!P1 BRA `(.L_x_111) ;  /* 0xfffffffc00f09947 */ /* 0x004fea000383ffff */
[----:B------:R-:W-:Y:S05]  /*a0b0*/  BRA `(.L_x_268) ;  /* 0xffffffb400147947 */ /* 0x000fea000383ffff */
.L_x_112:
[----:B------:R-:W-:-:S07]  /*a0c0*/  MOV R2, UR19 ;  /* 0x0000001300027c02 */ /* 0x000fce0008000f00 */
.L_x_269:
[----:B-1----:R1:W2:Y:S02]  /*a0d0*/  SYNCS.PHASECHK.TRANS64.TRYWAIT P0, [R2+URZ+0x3c0], R0 ;  /* 0x0003c000020075a7 */ /* 0x0022a400080011ff */
[----:B--2---:R-:W-:Y:S05]  /*a0e0*/  @!P0 NANOSLEEP.SYNCS 0x989680 ;  /* 0x009896800000895d */ /* 0x004fea0003900000 */
[----:B------:R-:W2:Y:S02]  /*a0f0*/  @!P0 SYNCS.PHASECHK.TRANS64 P0, [R2+URZ+0x3c0], R0 ;  /* 0x0003c000020085a7 */ /* 0x000ea400080010ff */
[----:B--2---:R-:W-:Y:S05]  /*a100*/  @!P0 BRA `(.L_x_269) ;  /* 0xfffffffc00f08947 */ /* 0x004fea000383ffff */
[----:B------:R-:W-:Y:S05]  /*a110*/  BRA `(.L_x_270) ;  /* 0xffffffb400487947 */ /* 0x000fea000383ffff */
.L_x_115:
[----:B------:R-:W-:Y:S07]  /*a120*/  MOV R0, UR6 ;  /* 0x0000000600007c02 */ /* 0x000fee0008000f00 */
.L_x_271:
[----:B-1----:R1:W2:Y:S02]  /*a130*/  SYNCS.PHASECHK.TRANS64.TRYWAIT P0, [R0+URZ], R2 ;  /* 0x00000002000075a7 */ /* 0x0022a400080011ff */
[----:B--2---:R-:W-:Y:S05]  /*a140*/  @!P0 NANOSLEEP.SYNCS 0x989680 ;  /* 0x009896800000895d */ /* 0x004fea0003900000 */
[----:B------:R-:W2:Y:S02]  /*a150*/  @!P0 SYNCS.PHASECHK.TRANS64 P0, [R0+URZ], R2 ;  /* 0x00000002000085a7 */ /* 0x000ea400080010ff */
[----:B--2---:R-:W-:Y:S05]  /*a160*/  @!P0 BRA `(.L_x_271) ;  /* 0xfffffffc00f08947 */ /* 0x004fea000383ffff */
[----:B------:R-:W-:Y:S05]  /*a170*/  BRA `(.L_x_114) ;  /* 0xffffffb400807947 */ /* 0x000fea000383ffff */
.L_x_118:
[----:B------:R-:W-:-:S07]  /*a180*/  MOV R0, UR4 ;  /* 0x0000000400007c02 */ /* 0x000fce0008000f00 */
.L_x_272:
[----:B--2---:R2:W4:Y:S02]  /*a190*/  SYNCS.PHASECHK.TRANS64.TRYWAIT P0, [R0+URZ], R2 ;  /* 0x00000002000075a7 */ /* 0x00452400080011ff */
[----:B----4-:R-:W-:Y:S05]  /*a1a0*/  @!P0 NANOSLEEP.SYNCS 0x989680 ;  /* 0x009896800000895d */ /* 0x010fea0003900000 */
[----:B------:R-:W4:Y:S02]  /*a1b0*/  @!P0 SYNCS.PHASECHK.TRANS64 P0, [R0+URZ], R2 ;  /* 0x00000002000085a7 */ /* 0x000f2400080010ff */
[----:B----4-:R-:W-:Y:S05]  /*a1c0*/  @!P0 BRA `(.L_x_272) ;  /* 0xfffffffc00f08947 */ /* 0x010fea000383ffff */
[----:B------:R-:W-:Y:S05]  /*a1d0*/  BRA `(.L_x_273) ;  /* 0xffffffb800207947 */ /* 0x000fea000383ffff */
.L_x_119:
[----:B------:R-:W-:-:S07]  /*a1e0*/  MOV R0, UR5 ;  /* 0x0000000500007c02 */ /* 0x000fce0008000f00 */
.L_x_274:
[----:B-1----:R1:W2:Y:S02]  /*a1f0*/  SYNCS.PHASECHK.TRANS64.TRYWAIT P0, [R0+URZ], R3 ;  /* 0x00000003000075a7 */ /* 0x0022a400080011ff */
[----:B--2---:R-:W-:Y:S05]  /*a200*/  @!P0 NANOSLEEP.SYNCS 0x989680 ;  /* 0x009896800000895d */ /* 0x004fea0003900000 */
[----:B------:R-:W2:Y:S02]  /*a210*/  @!P0 SYNCS.PHASECHK.TRANS64 P0, [R0+URZ], R3 ;  /* 0x00000003000085a7 */ /* 0x000ea400080010ff */
[----:B--2---:R-:W-:Y:S05]  /*a220*/  @!P0 BRA `(.L_x_274) ;  /* 0xfffffffc00f08947 */ /* 0x004fea000383ffff */
[----:B------:R-:W-:Y:S05]  /*a230*/  BRA `(.L_x_275) ;  /* 0xffffffb8002c7947 */ /* 0x000fea000383ffff */
.L_x_120:
[----:B------:R-:W-:-:S07]  /*a240*/  MOV R0, UR5 ;  /* 0x0000000500007c02 */ /* 0x000fce0008000f00 */
.L_x_276:
[----:B-1----:R1:W2:Y:S02]  /*a250*/  SYNCS.PHASECHK.TRANS64.TRYWAIT P0, [R0+URZ], R3 ;  /* 0x00000003000075a7 */ /* 0x0022a400080011ff */
[----:B--2---:R-:W-:Y:S05]  /*a260*/  @!P0 NANOSLEEP.SYNCS 0x989680 ;  /* 0x009896800000895d */ /* 0x004fea0003900000 */
[----:B------:R-:W2:Y:S02]  /*a270*/  @!P0 SYNCS.PHASECHK.TRANS64 P0, [R0+URZ], R3 ;  /* 0x00000003000085a7 */ /* 0x000ea400080010ff */
[----:B--2---:R-:W-:Y:S05]  /*a280*/  @!P0 BRA `(.L_x_276) ;  /* 0xfffffffc00f08947 */ /* 0x004fea000383ffff */
[----:B------:R-:W-:Y:S05]  /*a290*/  BRA `(.L_x_277) ;  /* 0xffffffb800387947 */ /* 0x000fea000383ffff */
.L_x_121:
[----:B-1----:R-:W-:-:S07]  /*a2a0*/  MOV R0, UR4 ;  /* 0x0000000400007c02 */ /* 0x002fce0008000f00 */
.L_x_278:
[----:B-1----:R1:W2:Y:S02]  /*a2b0*/  SYNCS.PHASECHK.TRANS64.TRYWAIT P0, [R0+URZ], R2 ;  /* 0x00000002000075a7 */ /* 0x0022a400080011ff */
[----:B--2---:R-:W-:Y:S05]  /*a2c0*/  @!P0 NANOSLEEP.SYNCS 0x989680 ;  /* 0x009896800000895d */ /* 0x004fea0003900000 */
[----:B------:R-:W2:Y:S02]  /*a2d0*/  @!P0 SYNCS.PHASECHK.TRANS64 P0, [R0+URZ], R2 ;  /* 0x00000002000085a7 */ /* 0x000ea400080010ff */
[----:B--2---:R-:W-:Y:S05]  /*a2e0*/  @!P0 BRA `(.L_x_278) ;  /* 0xfffffffc00f08947 */ /* 0x004fea000383ffff */
[----:B------:R-:W-:Y:S05]  /*a2f0*/  BRA `(.L_x_279) ;  /* 0xffffffb800447947 */ /* 0x000fea000383ffff */
.L_x_126:
[----:B--2---:R2:W3:Y:S02]  /*a300*/  SYNCS.PHASECHK.TRANS64.TRYWAIT P0, [R8+URZ+0x380], R0 ;  /* 0x00038000080075a7 */ /* 0x0044e400080011ff */
[----:B---3--:R-:W-:Y:S05]  /*a310*/  @!P0 NANOSLEEP.SYNCS 0x989680 ;  /* 0x009896800000895d */ /* 0x008fea0003900000 */
[----:B------:R-:W3:Y:S02]  /*a320*/  @!P0 SYNCS.PHASECHK.TRANS64 P0, [R8+URZ+0x380], R0 ;  /* 0x00038000080085a7 */ /* 0x000ee400080010ff */
[----:B---3--:R-:W-:Y:S05]  /*a330*/  @!P0 BRA `(.L_x_126) ;  /* 0xfffffffc00f08947 */ /* 0x008fea000383ffff */
[----:B------:R-:W-:Y:S05]  /*a340*/  BRA `(.L_x_280) ;  /* 0xffffffbc006c7947 */ /* 0x000fea000383ffff */
.L_x_129:
[----:B--2---:R-:W-:Y:S07]  /*a350*/  MOV R0, UR17 ;  /* 0x0000001100007c02 */ /* 0x004fee0008000f00 */
.L_x_281:
[----:B--2---:R2:W3:Y:S02]  /*a360*/  SYNCS.PHASECHK.TRANS64.TRYWAIT P1, [R0+URZ+0x378], R4 ;  /* 0x00037804000075a7 */ /* 0x0044e400080211ff */
[----:B---3--:R-:W-:Y:S05]  /*a370*/  @!P1 NANOSLEEP.SYNCS 0x989680 ;  /* 0x009896800000995d */ /* 0x008fea0003900000 */
[----:B------:R-:W3:Y:S02]  /*a380*/  @!P1 SYNCS.PHASECHK.TRANS64 P1, [R0+URZ+0x378], R4 ;  /* 0x00037804000095a7 */ /* 0x000ee400080210ff */
[----:B---3--:R-:W-:Y:S05]  /*a390*/  @!P1 BRA `(.L_x_281) ;  /* 0xfffffffc00f09947 */ /* 0x008fea000383ffff */
[----:B------:R-:W-:Y:S05]  /*a3a0*/  BRA `(.L_x_128) ;  /* 0xffffffc000e07947 */ /* 0x000fea000383ffff */
.L_x_132:
[----:B--2---:R-:W-:Y:S07]  /*a3b0*/  MOV R0, UR17 ;  /* 0x0000001100007c02 */ /* 0x004fee0008000f00 */
.L_x_282:
[----:B--2---:R2:W3:Y:S02]  /*a3c0*/  SYNCS.PHASECHK.TRANS64.TRYWAIT P0, [R0+URZ+0x368], R2 ;  /* 0x00036802000075a7 */ /* 0x0044e400080011ff */
[----:B---3--:R-:W-:Y:S05]  /*a3d0*/  @!P0 NANOSLEEP.SYNCS 0x989680 ;  /* 0x009896800000895d */ /* 0x008fea0003900000 */
[----:B------:R-:W3:Y:S02]  /*a3e0*/  @!P0 SYNCS.PHASECHK.TRANS64 P0, [R0+URZ+0x368], R2 ;  /* 0x00036802000085a7 */ /* 0x000ee400080010ff */
[----:B---3--:R-:W-:Y:S05]  /*a3f0*/  @!P0 BRA `(.L_x_282) ;  /* 0xfffffffc00f08947 */ /* 0x008fea000383ffff */
[----:B------:R-:W-:Y:S05]  /*a400*/  BRA `(.L_x_283) ;  /* 0xffffffc400347947 */ /* 0x000fea000383ffff */
.L_x_135:
[----:B---3--:R3:W1:Y:S02]  /*a410*/  SYNCS.PHASECHK.TRANS64.TRYWAIT P0, [R3+URZ+0x380], R0 ;  /* 0x00038000030075a7 */ /* 0x00866400080011ff */
[----:B-1----:R-:W-:Y:S05]  /*a420*/  @!P0 NANOSLEEP.SYNCS 0x989680 ;  /* 0x009896800000895d */ /* 0x002fea0003900000 */
[----:B------:R-:W1:Y:S02]  /*a430*/  @!P0 SYNCS.PHASECHK.TRANS64 P0, [R3+URZ+0x380], R0 ;  /* 0x00038000030085a7 */ /* 0x000e6400080010ff */
[----:B-1----:R-:W-:Y:S05]  /*a440*/  @!P0 BRA `(.L_x_135) ;  /* 0xfffffffc00f08947 */ /* 0x002fea000383ffff */
[----:B------:R-:W-:Y:S05]  /*a450*/  BRA `(.L_x_284) ;  /* 0xffffffc8007c7947 */ /* 0x000fea000383ffff */
.L_x_146:
[----:B-1----:R-:W-:Y:S04]  /*a460*/  MOV R0, UR44 ;  /* 0x0000002c00007c02 */ /* 0x002fe80008000f00 */
[----:B------:R1:W2:Y:S03]  /*a470*/  SYNCS.PHASECHK.TRANS64.TRYWAIT P1, [R0+URZ+0x360], R4 ;  /* 0x00036004000075a7 */ /* 0x0002a600080211ff */
[----:B--2---:R-:W-:Y:S05]  /*a480*/  @!P1 NANOSLEEP.SYNCS 0x989680 ;  /* 0x009896800000995d */ /* 0x004fea0003900000 */
[----:B------:R-:W2:Y:S02]  /*a490*/  @!P1 SYNCS.PHASECHK.TRANS64 P1, [R0+URZ+0x360], R4 ;  /* 0x00036004000095a7 */ /* 0x000ea400080210ff */
[----:B--2---:R-:W-:Y:S05]  /*a4a0*/  @!P1 BRA `(.L_x_146) ;  /* 0xfffffffc00ec9947 */ /* 0x004fea000383ffff */
[----:B------:R-:W-:Y:S05]  /*a4b0*/  BRA `(.L_x_145) ;  /* 0xffffffd400cc7947 */ /* 0x000fea000383ffff */
.L_x_148:
[----:B------:R1:W1:Y:S02]  /*a4c0*/  SYNCS.PHASECHK.TRANS64.TRYWAIT P1, [R16+URZ+0x3a0], R3 ;  /* 0x0003a003100075a7 */ /* 0x00026400080211ff */
[----:B-1----:R-:W-:Y:S05]  /*a4d0*/  @!P1 NANOSLEEP.SYNCS 0x989680 ;  /* 0x009896800000995d */ /* 0x002fea0003900000 */
[----:B------:R-:W1:Y:S02]  /*a4e0*/  @!P1 SYNCS.PHASECHK.TRANS64 P1, [R16+URZ+0x3a0], R3 ;  /* 0x0003a003100095a7 */ /* 0x000e6400080210ff */
[----:B-1----:R-:W-:Y:S05]  /*a4f0*/  @!P1 BRA `(.L_x_148) ;  /* 0xfffffffc00f09947 */ /* 0x002fea000383ffff */
[----:B------:R-:W-:Y:S05]  /*a500*/  BRA `(.L_x_147) ;  /* 0xffffffd800087947 */ /* 0x000fea000383ffff */
        .weak           $__internal_0_$__cuda_sm10x_tcgen05_guardrail_trap_col_being_dealloced_not_returned_by_alloc
        .type           $__internal_0_$__cuda_sm10x_tcgen05_guardrail_trap_col_being_dealloced_not_returned_by_alloc,@function
        .size           $__internal_0_$__cuda_sm10x_tcgen05_guardrail_trap_col_being_dealloced_not_returned_by_alloc,($__internal_1_$__cuda_sm10x_tcgen05_guardrail_trap_phase_invalid_during_alloc - $__internal_0_$__cuda_sm10x_tcgen05_guardrail_trap_col_being_dealloced_not_returned_by_alloc)
$__internal_0_$__cuda_sm10x_tcgen05_guardrail_trap_col_being_dealloced_not_returned_by_alloc:
[----:B------:R-:W-:Y:S05]  /*a510*/  BPT.TRAP 0x1 ;  /* 0x000000040000795c */ /* 0x000fea0000300000 */
[----:B------:R-:W-:-:S04]  /*a520*/  HFMA2 R3, -RZ, RZ, 0, 0 ;  /* 0x00000000ff037431 */ /* 0x000fc800000001ff */
[----:B------:R-:W-:Y:S05]  /*a530*/  RET.REL.NODEC R2 `(_ZN7cutlass13device_kernelINS_4gemm6kernel13GemmUniversalIN4cute5tupleIJiiiiEEENS1_10collective13CollectiveMmaINS1_35MainloopSm100TmaUmmaWarpSpecializedILi54ELi2ELi4ENS5_IJNS4_1CILi2EEENSA_ILi1EEESC_EEEEENS5_IJNSA_ILi64EEESF_NSA_ILi32EEEEEEaNS5_IJlSC_lEEEaSI_NS4_8TiledMMAINS4_8MMA_AtomIJNS4_15SM100_MMA_S8_SSIaaiLi64ELi64ELNS4_4UMMA5MajorE0ELSN_0ELNSM_8SaturateE0EEEEEENS4_6LayoutINS5_IJSC_SC_SC_EEENS5_IJNSA_ILi0EEEST_ST_EEEEENS5_IJNS4_10UnderscoreESW_SW_EEEEENS4_13SM90_TMA_LOADENS4_14ComposedLayoutINS4_7SwizzleILi1ELi4ELi3EEENS4_18smem_ptr_flag_bitsILi8EEENSR_INS5_IJNSA_ILi8EEESG_EEENS5_IJSG_SC_EEEEEEEvNS4_8identityENS4_23SM90_TMA_LOAD_MULTICASTES19_vS1A_EENS_8epilogue10collective18CollectiveEpilogueINS1D_23Sm100TmaWarpSpecializedILi1ELi1ELi32ELb0ELb0EEEJSH_NS5_IJNSR_ISF_SC_EES1I_EEEaSI_aSI_NS1D_6fusion15FusionCallbacksIS1H_NS1K_17LinearCombinationIaiaiLNS_15FloatRoundStyleE2EEESH_S1J_JEEENS4_5SM1004TMEM4LOAD26SM100_TMEM_LOAD_16dp32b32xESZ_NS10_INS11_ILi2ELi4ELi3EEES14_NSR_INS5_IJS15_SF_EEENS5_IJSF_SC_EEEEEEENS4_39AutoVectorizingCopyWithAssumedAlignmentILi128EEENS4_14SM90_TMA_STOREES1Y_S20_S20_EEEvvEEEEvNT_6ParamsE) ;  /* 0xffffff5802b07950 */ /* 0x000fea0003c3ffff */
        .weak           $__internal_1_$__cuda_sm10x_tcgen05_guardrail_trap_phase_invalid_during_alloc
        .type           $__internal_1_$__cuda_sm10x_tcgen05_guardrail_trap_phase_invalid_during_alloc,@function
        .size           $__internal_1_$__cuda_sm10x_tcgen05_guardrail_trap_phase_invalid_during_alloc,($__internal_2_$__cuda_sm10x_tcgen05_guardrail_trap_unallocated_columns_being_dealloced - $__internal_1_$__cuda_sm10x_tcgen05_guardrail_trap_phase_invalid_during_alloc)
$__internal_1_$__cuda_sm10x_tcgen05_guardrail_trap_phase_invalid_during_alloc:
[----:B------:R-:W-:Y:S05]  /*a540*/  BPT.TRAP 0x1 ;  /* 0x000000040000795c */ /* 0x000fea0000300000 */
[----:B------:R-:W-:-:S04]  /*a550*/  MOV R5, 0x0 ;  /* 0x0000000000057802 */ /* 0x000fc80000000f00 */
[----:B------:R-:W-:Y:S05]  /*a560*/  RET.REL.NODEC R4 `(_ZN7cutlass13device_kernelINS_4gemm6kernel13GemmUniversalIN4cute5tupleIJiiiiEEENS1_10collective13CollectiveMmaINS1_35MainloopSm100TmaUmmaWarpSpecializedILi54ELi2ELi4ENS5_IJNS4_1CILi2EEENSA_ILi1EEESC_EEEEENS5_IJNSA_ILi64EEESF_NSA_ILi32EEEEEEaNS5_IJlSC_lEEEaSI_NS4_8TiledMMAINS4_8MMA_AtomIJNS4_15SM100_MMA_S8_SSIaaiLi64ELi64ELNS4_4UMMA5MajorE0ELSN_0ELNSM_8SaturateE0EEEEEENS4_6LayoutINS5_IJSC_SC_SC_EEENS5_IJNSA_ILi0EEEST_ST_EEEEENS5_IJNS4_10UnderscoreESW_SW_EEEEENS4_13SM90_TMA_LOADENS4_14ComposedLayoutINS4_7SwizzleILi1ELi4ELi3EEENS4_18smem_ptr_flag_bitsILi8EEENSR_INS5_IJNSA_ILi8EEESG_EEENS5_IJSG_SC_EEEEEEEvNS4_8identityENS4_23SM90_TMA_LOAD_MULTICASTES19_vS1A_EENS_8epilogue10collective18CollectiveEpilogueINS1D_23Sm100TmaWarpSpecializedILi1ELi1ELi32ELb0ELb0EEEJSH_NS5_IJNSR_ISF_SC_EES1I_EEEaSI_aSI_NS1D_6fusion15FusionCallbacksIS1H_NS1K_17LinearCombinationIaiaiLNS_15FloatRoundStyleE2EEESH_S1J_JEEENS4_5SM1004TMEM4LOAD26SM100_TMEM_LOAD_16dp32b32xESZ_NS10_INS11_ILi2ELi4ELi3EEES14_NSR_INS5_IJS15_SF_EEENS5_IJSF_SC_EEEEEEENS4_39AutoVectorizingCopyWithAssumedAlignmentILi128EEENS4_14SM90_TMA_STOREES1Y_S20_S20_EEEvvEEEEvNT_6ParamsE) ;  /* 0xffffff5804a47950 */ /* 0x000fea0003c3ffff */
        .weak           $__internal_2_$__cuda_sm10x_tcgen05_guardrail_trap_unallocated_columns_being_dealloced
        .type           $__internal_2_$__cuda_sm10x_tcgen05_guardrail_trap_unallocated_columns_being_dealloced,@function
        .size           $__internal_2_$__cuda_sm10x_tcgen05_guardrail_trap_unallocated_columns_being_dealloced,(.L_x_286 - $__internal_2_$__cuda_sm10x_tcgen05_guardrail_trap_unallocated_columns_being_dealloced)
$__internal_2_$__cuda_sm10x_tcgen05_guardrail_trap_unallocated_columns_being_dealloced:
[----:B------:R-:W-:Y:S05]  /*a570*/  BPT.TRAP 0x1 ;  /* 0x000000040000795c */ /* 0x000fea0000300000 */
[----:B------:R-:W-:-:S04]  /*a580*/  HFMA2 R3, -RZ, RZ, 0, 0 ;  /* 0x00000000ff037431 */ /* 0x000fc800000001ff */
[----:B------:R-:W-:Y:S05]  /*a590*/  RET.REL.NODEC R2 `(_ZN7cutlass13device_kernelINS_4gemm6kernel13GemmUniversalIN4cute5tupleIJiiiiEEENS1_10collective13CollectiveMmaINS1_35MainloopSm100TmaUmmaWarpSpecializedILi54ELi2ELi4ENS5_IJNS4_1CILi2EEENSA_ILi1EEESC_EEEEENS5_IJNSA_ILi64EEESF_NSA_ILi32EEEEEEaNS5_IJlSC_lEEEaSI_NS4_8TiledMMAINS4_8MMA_AtomIJNS4_15SM100_MMA_S8_SSIaaiLi64ELi64ELNS4_4UMMA5MajorE0ELSN_0ELNSM_8SaturateE0EEEEEENS4_6LayoutINS5_IJSC_SC_SC_EEENS5_IJNSA_ILi0EEEST_ST_EEEEENS5_IJNS4_10UnderscoreESW_SW_EEEEENS4_13SM90_TMA_LOADENS4_14ComposedLayoutINS4_7SwizzleILi1ELi4ELi3EEENS4_18smem_ptr_flag_bitsILi8EEENSR_INS5_IJNSA_ILi8EEESG_EEENS5_IJSG_SC_EEEEEEEvNS4_8identityENS4_23SM90_TMA_LOAD_MULTICASTES19_vS1A_EENS_8epilogue10collective18CollectiveEpilogueINS1D_23Sm100TmaWarpSpecializedILi1ELi1ELi32ELb0ELb0EEEJSH_NS5_IJNSR_ISF_SC_EES1I_EEEaSI_aSI_NS1D_6fusion15FusionCallbacksIS1H_NS1K_17LinearCombinationIaiaiLNS_15FloatRoundStyleE2EEESH_S1J_JEEENS4_5SM1004TMEM4LOAD26SM100_TMEM_LOAD_16dp32b32xESZ_NS10_INS11_ILi2ELi4ELi3EEES14_NSR_INS5_IJS15_SF_EEENS5_IJSF_SC_EEEEEEENS4_39AutoVectorizingCopyWithAssumedAlignmentILi128EEENS4_14SM90_TMA_STOREES1Y_S20_S20_EEEvvEEEEvNT_6ParamsE) ;  /* 0xffffff5802987950 */ /* 0x000fea0003c3ffff */
.L_x_285:
[----:B------:R-:W-:-:S00]  /*a5a0*/  BRA `(.L_x_285) ;  /* 0xfffffffc00fc7947 */ /* 0x000fc0000383ffff */
[----:B------:R-:W-:-:S00]  /*a5b0*/  NOP ;  /* 0x0000000000007918 */ /* 0x000fc00000000000 */
        /* <DEDUP_REMOVED lines=12> */
.L_x_286:


//--------------------- .nv.global.init           --------------------------
	.section	.nv.global.init,"aw",@progbits
.nv.global.init:
	.type		$str$27,@object
	.size		$str$27,($str$28 - $str$27)
$str$27:
        /*0000*/ 	.byte	0x28, 0x61, 0x64, 0x64, 0x72, 0x65, 0x73, 0x73, 0x20, 0x26, 0x20, 0x6d, 0x61, 0x73, 0x6b, 0x29
        /*0010*/ 	.byte	0x20, 0x3d, 0x3d, 0x20, 0x30, 0x00
	.type		$str$28,@object
	.size		$str$28,($str$26 - $str$28)
$str$28:
        /*0016*/ 	.byte	0x2f, 0x74, 0x6d, 0x70, 0x2f, 0x63, 0x75, 0x74, 0x6c, 0x61, 0x73, 0x73, 0x5f, 0x73, 0x77, 0x65
        /*0026*/ 	.byte	0x65, 0x70, 0x5f, 0x73, 0x72, 0x63, 0x2f, 0x69, 0x6e, 0x63, 0x6c, 0x75, 0x64, 0x65, 0x2f, 0x63
        /*0036*/ 	.byte	0x75, 0x74, 0x65, 0x2f, 0x70, 0x6f, 0x69, 0x6e, 0x74, 0x65, 0x72, 0x5f, 0x66, 0x6c, 0x61, 0x67
        /*0046*/ 	.byte	0x67, 0x65, 0x64, 0x2e, 0x68, 0x70, 0x70, 0x00
	.type		$str$26,@object
	.size		$str$26,($str$25 - $str$26)
$str$26:
        /*004e*/ 	.byte	0x2f, 0x74, 0x6d, 0x70, 0x2f, 0x63, 0x75, 0x74, 0x6c, 0x61, 0x73, 0x73, 0x5f, 0x73, 0x77, 0x65
        /*005e*/ 	.byte	0x65, 0x70, 0x5f, 0x73, 0x72, 0x63, 0x2f, 0x69, 0x6e, 0x63, 0x6c, 0x75, 0x64, 0x65, 0x2f, 0x63
        /*006e*/ 	.byte	0x75, 0x74, 0x65, 0x2f, 0x61, 0x74, 0x6f, 0x6d, 0x2f, 0x63, 0x6f, 0x70, 0x79, 0x5f, 0x74, 0x72
        /*007e*/ 	.byte	0x61, 0x69, 0x74, 0x73, 0x5f, 0x73, 0x6d, 0x31, 0x30, 0x30, 0x2e, 0x68, 0x70, 0x70, 0x00
	.type		$str$25,@object
	.size		$str$25,(__unnamed_1 - $str$25)
$str$25:
        /*008d*/ 	.byte	0x28, 0x28, 0x75, 0x69, 0x6e, 0x74, 0x33, 0x32, 0x5f, 0x74, 0x28, 0x74, 0x68, 0x72, 0x65, 0x61
        /*009d*/ 	.byte	0x64, 0x49, 0x64, 0x78, 0x2e, 0x78, 0x29, 0x20, 0x2f, 0x20, 0x33, 0x32, 0x29, 0x20, 0x25, 0x20
        /*00ad*/ 	.byte	0x34, 0x29, 0x20, 0x3d, 0x3d, 0x20, 0x28, 0x28, 0x28, 0x74, 0x6d, 0x65, 0x6d, 0x5f, 0x61, 0x64
        /*00bd*/ 	.byte	0x64, 0x72, 0x20, 0x3e, 0x3e, 0x20, 0x31, 0x36, 0x29, 0x20, 0x2f, 0x20, 0x33, 0x32, 0x29, 0x20
        /*00cd*/ 	.byte	0x25, 0x20, 0x34, 0x29, 0x00
	.type		__unnamed_1,@object
	.size		__unnamed_1,(__unnamed_2 - __unnamed_1)
__unnamed_1:
        /*00d2*/ 	.byte	0x61, 0x75, 0x74, 0x6f, 0x20, 0x63, 0x75, 0x74, 0x65, 0x3a, 0x3a, 0x61, 0x73, 0x5f, 0x70, 0x6f
        /* <DEDUP_REMOVED lines=24> */
        /*0262*/ 	.byte	0x00
	.type		__unnamed_2,@object
	.size		__unnamed_2,(.L_2 - __unnamed_2)
__unnamed_2:
        /* <DEDUP_REMOVED lines=41> */
.L_2:


//--------------------- .nv.shared._ZN7cutlass13device_kernelINS_4gemm6kernel13GemmUniversalIN4cute5tupleIJiiiiEEENS1_10collective13CollectiveMmaINS1_35MainloopSm100TmaUmmaWarpSpecializedILi54ELi2ELi4ENS5_IJNS4_1CILi2EEENSA_ILi1EEESC_EEEEENS5_IJNSA_ILi64EEESF_NSA_ILi32EEEEEEaNS5_IJlSC_lEEEaSI_NS4_8TiledMMAINS4_8MMA_AtomIJNS4_15SM100_MMA_S8_SSIaaiLi64ELi64ELNS4_4UMMA5MajorE0ELSN_0ELNSM_8SaturateE0EEEEEENS4_6LayoutINS5_IJSC_SC_SC_EEENS5_IJNSA_ILi0EEEST_ST_EEEEENS5_IJNS4_10UnderscoreESW_SW_EEEEENS4_13SM90_TMA_LOADENS4_14ComposedLayoutINS4_7SwizzleILi1ELi4ELi3EEENS4_18smem_ptr_flag_bitsILi8EEENSR_INS5_IJNSA_ILi8EEESG_EEENS5_IJSG_SC_EEEEEEEvNS4_8identityENS4_23SM90_TMA_LOAD_MULTICASTES19_vS1A_EENS_8epilogue10collective18CollectiveEpilogueINS1D_23Sm100TmaWarpSpecializedILi1ELi1ELi32ELb0ELb0EEEJSH_NS5_IJNSR_ISF_SC_EES1I_EEEaSI_aSI_NS1D_6fusion15FusionCallbacksIS1H_NS1K_17LinearCombinationIaiaiLNS_15FloatRoundStyleE2EEESH_S1J_JEEENS4_5SM1004TMEM4LOAD26SM100_TMEM_LOAD_16dp32b32xESZ_NS10_INS11_ILi2ELi4ELi3EEES14_NSR_INS5_IJS15_SF_EEENS5_IJSF_SC_EEEEEEENS4_39AutoVectorizingCopyWithAssumedAlignmentILi128EEENS4_14SM90_TMA_STOREES1Y_S20_S20_EEEvvEEEEvNT_6ParamsE --------------------------
	.section	.nv.shared._ZN7cutlass13device_kernelINS_4gemm6kernel13GemmUniversalIN4cute5tupleIJiiiiEEENS1_10collective13CollectiveMmaINS1_35MainloopSm100TmaUmmaWarpSpecializedILi54ELi2ELi4ENS5_IJNS4_1CILi2EEENSA_ILi1EEESC_EEEEENS5_IJNSA_ILi64EEESF_NSA_ILi32EEEEEEaNS5_IJlSC_lEEEaSI_NS4_8TiledMMAINS4_8MMA_AtomIJNS4_15SM100_MMA_S8_SSIaaiLi64ELi64ELNS4_4UMMA5MajorE0ELSN_0ELNSM_8SaturateE0EEEEEENS4_6LayoutINS5_IJSC_SC_SC_EEENS5_IJNSA_ILi0EEEST_ST_EEEEENS5_IJNS4_10UnderscoreESW_SW_EEEEENS4_13SM90_TMA_LOADENS4_14ComposedLayoutINS4_7SwizzleILi1ELi4ELi3EEENS4_18smem_ptr_flag_bitsILi8EEENSR_INS5_IJNSA_ILi8EEESG_EEENS5_IJSG_SC_EEEEEEEvNS4_8identityENS4_23SM90_TMA_LOAD_MULTICASTES19_vS1A_EENS_8epilogue10collective18CollectiveEpilogueINS1D_23Sm100TmaWarpSpecializedILi1ELi1ELi32ELb0ELb0EEEJSH_NS5_IJNSR_ISF_SC_EES1I_EEEaSI_aSI_NS1D_6fusion15FusionCallbacksIS1H_NS1K_17LinearCombinationIaiaiLNS_15FloatRoundStyleE2EEESH_S1J_JEEENS4_5SM1004TMEM4LOAD26SM100_TMEM_LOAD_16dp32b32xESZ_NS10_INS11_ILi2ELi4ELi3EEES14_NSR_INS5_IJS15_SF_EEENS5_IJSF_SC_EEEEEEENS4_39AutoVectorizingCopyWithAssumedAlignmentILi128EEENS4_14SM90_TMA_STOREES1Y_S20_S20_EEEvvEEEEvNT_6ParamsE,"aw",@nobits
	.sectionflags	@""
	.align	16
	.zero		1024


//--------------------- .nv.shared.reserved.0     --------------------------
	.section	.nv.shared.reserved.0,"aw",@nobits
	.weak		__nv_reservedSMEM_offset_0_alias
	.size		__nv_reservedSMEM_offset_0_alias, 0, 64
	.other		__nv_reservedSMEM_offset_0_alias,@"STO_CUDA_RESERVED_SHARED STV_DEFAULT"
__nv_reservedSMEM_offset_0_alias:
	.zero		0
.nv.shared.reserved.0:
	.zero		64
	.weak		__nv_reservedSMEM_tcgen05_partition
	.type		__nv_reservedSMEM_tcgen05_partition,@object
	.size		__nv_reservedSMEM_tcgen05_partition,(.L_0 - __nv_reservedSMEM_tcgen05_partition)
__nv_reservedSMEM_tcgen05_partition:
	.zero		32
.L_0:


//--------------------- .nv.global                --------------------------
	.section	.nv.global,"aw",@nobits
.nv.global:
	.type		_ZN40_INTERNAL_57348a82_4_k_cu_e4ba8c2c_360994cute1_E,@object
	.size		_ZN40_INTERNAL_57348a82_4_k_cu_e4ba8c2c_360994cute1_E,(_ZN40_INTERNAL_57348a82_4_k_cu_e4ba8c2c_360994cuda3std3__45__cpo6cbeginE - _ZN40_INTERNAL_57348a82_4_k_cu_e4ba8c2c_360994cute1_E)
_ZN40_INTERNAL_57348a82_4_k_cu_e4ba8c2c_360994cute1_E:
	.zero		1
	.type		_ZN40_INTERNAL_57348a82_4_k_cu_e4ba8c2c_360994cuda3std3__45__cpo6cbeginE,@object
	.size		_ZN40_INTERNAL_57348a82_4_k_cu_e4ba8c2c_360994cuda3std3__45__cpo6cbeginE,(_ZN40_INTERNAL_57348a82_4_k_cu_e4ba8c2c_360994cuda3std3__48in_placeE - _ZN40_INTERNAL_57348a82_4_k_cu_e4ba8c2c_360994cuda3std3__45__cpo6cbeginE)
_ZN40_INTERNAL_57348a82_4_k_cu_e4ba8c2c_360994cuda3std3__45__cpo6cbeginE:
	.zero		1
	.type		_ZN40_INTERNAL_57348a82_4_k_cu_e4ba8c2c_360994cuda3std3__48in_placeE,@object
	.size		_ZN40_INTERNAL_57348a82_4_k_cu_e4ba8c2c_360994cuda3std3__48in_placeE,(_ZN40_INTERNAL_57348a82_4_k_cu_e4ba8c2c_360994cuda3std6ranges3__45__cpo9iter_moveE - _ZN40_INTERNAL_57348a82_4_k_cu_e4ba8c2c_360994cuda3std3__48in_placeE)
_ZN40_INTERNAL_57348a82_4_k_cu_e4ba8c2c_360994cuda3std3__48in_placeE:
	.zero		1
	.type		_ZN40_INTERNAL_57348a82_4_k_cu_e4ba8c2c_360994cuda3std6ranges3__45__cpo9iter_moveE,@object
	.size		_ZN40_INTERNAL_57348a82_4_k_cu_e4ba8c2c_360994cuda3std6ranges3__45__cpo9iter_moveE,(_ZN40_INTERNAL_57348a82_4_k_cu_e4ba8c2c_360994cuda3std3__45__cpo5beginE - _ZN40_INTERNAL_57348a82_4_k_cu_e4ba8c2c_360994cuda3std6ranges3__45__cpo9iter_moveE)
_ZN40_INTERNAL_57348a82_4_k_cu_e4ba8c2c_360994cuda3std6ranges3__45__cpo9iter_moveE:
	.zero		1
	.type		_ZN40_INTERNAL_57348a82_4_k_cu_e4ba8c2c_360994cuda3std3__45__cpo5beginE,@object
	.size		_ZN40_INTERNAL_57348a82_4_k_cu_e4ba8c2c_360994cuda3std3__45__cpo5beginE,(_ZN40_INTERNAL_57348a82_4_k_cu_e4ba8c2c_360994cuda3std3__442_GLOBAL__N__57348a82_4_k_cu_e4ba8c2c_360996ignoreE - _ZN40_INTERNAL_57348a82_4_k_cu_e4ba8c2c_360994cuda3std3__45__cpo5beginE)
_ZN40_INTERNAL_57348a82_4_k_cu_e4ba8c2c_360994cuda3std3__45__cpo5beginE:
	.zero		1
	.type		_ZN40_INTERNAL_57348a82_4_k_cu_e4ba8c2c_360994cuda3std3__442_GLOBAL__N__57348a82_4_k_cu_e4ba8c2c_360996ignoreE,@object
	.size		_ZN40_INTERNAL_57348a82_4_k_cu_e4ba8c2c_360994cuda3std3__442_GLOBAL__N__57348a82_4_k_cu_e4ba8c2c_360996ignoreE,(_ZN40_INTERNAL_57348a82_4_k_cu_e4ba8c2c_360994cute7productE - _ZN40_INTERNAL_57348a82_4_k_cu_e4ba8c2c_360994cuda3std3__442_GLOBAL__N__57348a82_4_k_cu_e4ba8c2c_360996ignoreE)
_ZN40_INTERNAL_57348a82_4_k_cu_e4ba8c2c_360994cuda3std3__442_GLOBAL__N__57348a82_4_k_cu_e4ba8c2c_360996ignoreE:
	.zero		1
	.type		_ZN40_INTERNAL_57348a82_4_k_cu_e4ba8c2c_360994cute7productE,@object
	.size		_ZN40_INTERNAL_57348a82_4_k_cu_e4ba8c2c_360994cute7productE,(_ZN40_INTERNAL_57348a82_4_k_cu_e4ba8c2c_360994cuda3std3__45__cpo3endE - _ZN40_INTERNAL_57348a82_4_k_cu_e4ba8c2c_360994cute7productE)
_ZN40_INTERNAL_57348a82_4_k_cu_e4ba8c2c_360994cute7productE:
	.zero		1
	.type		_ZN40_INTERNAL_57348a82_4_k_cu_e4ba8c2c_360994cuda3std3__45__cpo3endE,@object
	.size		_ZN40_INTERNAL_57348a82_4_k_cu_e4ba8c2c_360994cuda3std3__45__cpo3endE,(_ZN40_INTERNAL_57348a82_4_k_cu_e4ba8c2c_360994cuda3std3__419piecewise_constructE - _ZN40_INTERNAL_57348a82_4_k_cu_e4ba8c2c_360994cuda3std3__45__cpo3endE)
_ZN40_INTERNAL_57348a82_4_k_cu_e4ba8c2c_360994cuda3std3__45__cpo3endE:
	.zero		1
	.type		_ZN40_INTERNAL_57348a82_4_k_cu_e4ba8c2c_360994cuda3std3__419piecewise_constructE,@object
	.size		_ZN40_INTERNAL_57348a82_4_k_cu_e4ba8c2c_360994cuda3std3__419piecewise_constructE,(_ZN40_INTERNAL_57348a82_4_k_cu_e4ba8c2c_360994cuda3std3__45__cpo4cendE - _ZN40_INTERNAL_57348a82_4_k_cu_e4ba8c2c_360994cuda3std3__419piecewise_constructE)
_ZN40_INTERNAL_57348a82_4_k_cu_e4ba8c2c_360994cuda3std3__419piecewise_constructE:
	.zero		1
	.type		_ZN40_INTERNAL_57348a82_4_k_cu_e4ba8c2c_360994cuda3std3__45__cpo4cendE,@object
	.size		_ZN40_INTERNAL_57348a82_4_k_cu_e4ba8c2c_360994cuda3std3__45__cpo4cendE,(_ZN40_INTERNAL_57348a82_4_k_cu_e4ba8c2c_360994cuda3std6ranges3__45__cpo4swapE - _ZN40_INTERNAL_57348a82_4_k_cu_e4ba8c2c_360994cuda3std3__45__cpo4cendE)
_ZN40_INTERNAL_57348a82_4_k_cu_e4ba8c2c_360994cuda3std3__45__cpo4cendE:
	.zero		1
	.type		_ZN40_INTERNAL_57348a82_4_k_cu_e4ba8c2c_360994cuda3std6ranges3__45__cpo4swapE,@object
	.size		_ZN40_INTERNAL_57348a82_4_k_cu_e4ba8c2c_360994cuda3std6ranges3__45__cpo4swapE,(.L_10 - _ZN40_INTERNAL_57348a82_4_k_cu_e4ba8c2c_360994cuda3std6ranges3__45__cpo4swapE)
_ZN40_INTERNAL_57348a82_4_k_cu_e4ba8c2c_360994cuda3std6ranges3__45__cpo4swapE:
	.zero		1
.L_10:


//--------------------- .nv.constant0._ZN7cutlass13device_kernelINS_4gemm6kernel13GemmUniversalIN4cute5tupleIJiiiiEEENS1_10collective13CollectiveMmaINS1_35MainloopSm100TmaUmmaWarpSpecializedILi54ELi2ELi4ENS5_IJNS4_1CILi2EEENSA_ILi1EEESC_EEEEENS5_IJNSA_ILi64EEESF_NSA_ILi32EEEEEEaNS5_IJlSC_lEEEaSI_NS4_8TiledMMAINS4_8MMA_AtomIJNS4_15SM100_MMA_S8_SSIaaiLi64ELi64ELNS4_4UMMA5MajorE0ELSN_0ELNSM_8SaturateE0EEEEEENS4_6LayoutINS5_IJSC_SC_SC_EEENS5_IJNSA_ILi0EEEST_ST_EEEEENS5_IJNS4_10UnderscoreESW_SW_EEEEENS4_13SM90_TMA_LOADENS4_14ComposedLayoutINS4_7SwizzleILi1ELi4ELi3EEENS4_18smem_ptr_flag_bitsILi8EEENSR_INS5_IJNSA_ILi8EEESG_EEENS5_IJSG_SC_EEEEEEEvNS4_8identityENS4_23SM90_TMA_LOAD_MULTICASTES19_vS1A_EENS_8epilogue10collective18CollectiveEpilogueINS1D_23Sm100TmaWarpSpecializedILi1ELi1ELi32ELb0ELb0EEEJSH_NS5_IJNSR_ISF_SC_EES1I_EEEaSI_aSI_NS1D_6fusion15FusionCallbacksIS1H_NS1K_17LinearCombinationIaiaiLNS_15FloatRoundStyleE2EEESH_S1J_JEEENS4_5SM1004TMEM4LOAD26SM100_TMEM_LOAD_16dp32b32xESZ_NS10_INS11_ILi2ELi4ELi3EEES14_NSR_INS5_IJS15_SF_EEENS5_IJSF_SC_EEEEEEENS4_39AutoVectorizingCopyWithAssumedAlignmentILi128EEENS4_14SM90_TMA_STOREES1Y_S20_S20_EEEvvEEEEvNT_6ParamsE --------------------------
	.section	.nv.constant0._ZN7cutlass13device_kernelINS_4gemm6kernel13GemmUniversalIN4cute5tupleIJiiiiEEENS1_10collective13CollectiveMmaINS1_35MainloopSm100TmaUmmaWarpSpecializedILi54ELi2ELi4ENS5_IJNS4_1CILi2EEENSA_ILi1EEESC_EEEEENS5_IJNSA_ILi64EEESF_NSA_ILi32EEEEEEaNS5_IJlSC_lEEEaSI_NS4_8TiledMMAINS4_8MMA_AtomIJNS4_15SM100_MMA_S8_SSIaaiLi64ELi64ELNS4_4UMMA5MajorE0ELSN_0ELNSM_8SaturateE0EEEEEENS4_6LayoutINS5_IJSC_SC_SC_EEENS5_IJNSA_ILi0EEEST_ST_EEEEENS5_IJNS4_10UnderscoreESW_SW_EEEEENS4_13SM90_TMA_LOADENS4_14ComposedLayoutINS4_7SwizzleILi1ELi4ELi3EEENS4_18smem_ptr_flag_bitsILi8EEENSR_INS5_IJNSA_ILi8EEESG_EEENS5_IJSG_SC_EEEEEEEvNS4_8identityENS4_23SM90_TMA_LOAD_MULTICASTES19_vS1A_EENS_8epilogue10collective18CollectiveEpilogueINS1D_23Sm100TmaWarpSpecializedILi1ELi1ELi32ELb0ELb0EEEJSH_NS5_IJNSR_ISF_SC_EES1I_EEEaSI_aSI_NS1D_6fusion15FusionCallbacksIS1H_NS1K_17LinearCombinationIaiaiLNS_15FloatRoundStyleE2EEESH_S1J_JEEENS4_5SM1004TMEM4LOAD26SM100_TMEM_LOAD_16dp32b32xESZ_NS10_INS11_ILi2ELi4ELi3EEES14_NSR_INS5_IJS15_SF_EEENS5_IJSF_SC_EEEEEEENS4_39AutoVectorizingCopyWithAssumedAlignmentILi128EEENS4_14SM90_TMA_STOREES1Y_S20_S20_EEEvvEEEEvNT_6ParamsE,"a",@progbits
	.sectionflags	@""
	.align	4
.nv.constant0._ZN7cutlass13device_kernelINS_4gemm6kernel13GemmUniversalIN4cute5tupleIJiiiiEEENS1_10collective13CollectiveMmaINS1_35MainloopSm100TmaUmmaWarpSpecializedILi54ELi2ELi4ENS5_IJNS4_1CILi2EEENSA_ILi1EEESC_EEEEENS5_IJNSA_ILi64EEESF_NSA_ILi32EEEEEEaNS5_IJlSC_lEEEaSI_NS4_8TiledMMAINS4_8MMA_AtomIJNS4_15SM100_MMA_S8_SSIaaiLi64ELi64ELNS4_4UMMA5MajorE0ELSN_0ELNSM_8SaturateE0EEEEEENS4_6LayoutINS5_IJSC_SC_SC_EEENS5_IJNSA_ILi0EEEST_ST_EEEEENS5_IJNS4_10UnderscoreESW_SW_EEEEENS4_13SM90_TMA_LOADENS4_14ComposedLayoutINS4_7SwizzleILi1ELi4ELi3EEENS4_18smem_ptr_flag_bitsILi8EEENSR_INS5_IJNSA_ILi8EEESG_EEENS5_IJSG_SC_EEEEEEEvNS4_8identityENS4_23SM90_TMA_LOAD_MULTICASTES19_vS1A_EENS_8epilogue10collective18CollectiveEpilogueINS1D_23Sm100TmaWarpSpecializedILi1ELi1ELi32ELb0ELb0EEEJSH_NS5_IJNSR_ISF_SC_EES1I_EEEaSI_aSI_NS1D_6fusion15FusionCallbacksIS1H_NS1K_17LinearCombinationIaiaiLNS_15FloatRoundStyleE2EEESH_S1J_JEEENS4_5SM1004TMEM4LOAD26SM100_TMEM_LOAD_16dp32b32xESZ_NS10_INS11_ILi2ELi4ELi3EEES14_NSR_INS5_IJS15_SF_EEENS5_IJSF_SC_EEEEEEENS4_39AutoVectorizingCopyWithAssumedAlignmentILi128EEENS4_14SM90_TMA_STOREES1Y_S20_S20_EEEvvEEEEvNT_6ParamsE:
	.zero		2944


//--------------------- SYMBOLS --------------------------

	.type		.nv.reservedSmem.offset0,@object
	.size		.nv.reservedSmem.offset0,0x4
	.type		.nv.reservedSmem.cap,@object
	.size		.nv.reservedSmem.cap,0x4
	.type		__assertfail,@function
